	.target	sm_100a

	.elftype	@"ET_EXEC"


//--------------------- .note.nv.tkinfo           --------------------------
	.section	.note.nv.tkinfo,"",@"SHT_NOTE"
	.sectionflags	@"SHF_NOTE_NV_TKINFO"
	.tkinfo
        /*0018*/ 	.word	0x00000002
        /*0030*/ 	.string	""
        /*0030*/ 	.string	"ptxas"
        /*0030*/ 	.string	"Cuda compilation tools, release 13.0, V13.0.88"
        /*0030*/ 	.string	"Build cuda_13.0.r13.0/compiler.36424714_0"
        /*0030*/ 	.string	"-arch sm_100a -m 64 "



//--------------------- .note.nv.cuinfo           --------------------------
	.section	.note.nv.cuinfo,"",@"SHT_NOTE"
	.sectionflags	@"SHF_NOTE_NV_CUINFO"
        /*0018*/ 	.short	0x0002
        /*001a*/ 	.short	0x0064
        /*001c*/ 	.short	0x0082
	.zero		2


//--------------------- .nv.info                  --------------------------
	.section	.nv.info,"",@"SHT_CUDA_INFO"
	.align	4


	//----- nvinfo : EIATTR_REGCOUNT
	.align		4
        /*0000*/ 	.byte	0x04, 0x2f
        /*0002*/ 	.short	(.L_19 - .L_18)
	.align		4
.L_18:
        /*0004*/ 	.word	index@(_ZN7cutlass13device_kernelINS_4gemm6kernel13GemmUniversalIN4cute5tupleIJiiiiEEENS1_10collective13CollectiveMmaINS1_35MainloopSm100TmaUmmaWarpSpecializedILi5ELi2ELi4ENS5_IJNS4_1CILi2EEENSA_ILi1EEESC_EEEEENS5_IJNSA_ILi128EEENSA_ILi64EEESF_EEEaNS5_IJlSC_lEEEaSI_NS4_8TiledMMAINS4_8MMA_AtomIJNS4_21SM100_MMA_S8_2x1SM_SSIaaiLi128ELi64ELNS4_4UMMA5MajorE0ELSN_0ELNSM_8SaturateE0EEEEEENS4_6LayoutINS5_IJSC_SC_SC_EEENS5_IJNSA_ILi0EEEST_ST_EEEEENS5_IJNS4_10UnderscoreESW_SW_EEEEENS4_18SM100_TMA_2SM_LOADENS4_14ComposedLayoutINS4_7SwizzleILi3ELi4ELi3EEENS4_18smem_ptr_flag_bitsILi8EEENSR_INS5_IJNSA_ILi8EEESF_EEENS5_IJSF_SC_EEEEEEEvNS4_8identityESZ_S19_vS1A_EENS_8epilogue10collective18CollectiveEpilogueINS1C_23Sm100TmaWarpSpecializedILi1ELi1ELi32ELb0ELb0EEEJNS5_IJSG_SG_SF_EEENS5_IJNSR_ISG_SC_EES1I_EEEaSI_aSI_NS1C_6fusion15FusionCallbacksIS1G_NS1K_17LinearCombinationIaiaiLNS_15FloatRoundStyleE2EEES1H_S1J_JEEENS4_5SM1004TMEM4LOAD26SM100_TMEM_LOAD_32dp32b32xENS4_13SM90_TMA_LOADENS10_INS11_ILi2ELi4ELi3EEES14_NSR_INS5_IJS15_SG_EEENS5_IJSG_SC_EEEEEEENS4_39AutoVectorizingCopyWithAssumedAlignmentILi128EEENS4_14SM90_TMA_STOREES1Z_S21_S21_EEEvvEEEEvNT_6ParamsE)
        /*0008*/ 	.word	0x0000007b


	//----- nvinfo : EIATTR_FRAME_SIZE
	.align		4
.L_19:
        /*000c*/ 	.byte	0x04, 0x11
        /*000e*/ 	.short	(.L_21 - .L_20)
	.align		4
.L_20:
        /*0010*/ 	.word	index@($__internal_2_$__cuda_sm10x_tcgen05_guardrail_trap_unallocated_columns_being_dealloced)
        /*0014*/ 	.word	0x00000000


	//----- nvinfo : EIATTR_FRAME_SIZE
	.align		4
.L_21:
        /*0018*/ 	.byte	0x04, 0x11
        /*001a*/ 	.short	(.L_23 - .L_22)
	.align		4
.L_22:
        /*001c*/ 	.word	index@($__internal_1_$__cuda_sm10x_tcgen05_guardrail_trap_phase_invalid_during_alloc)
        /*0020*/ 	.word	0x00000000


	//----- nvinfo : EIATTR_FRAME_SIZE
	.align		4
.L_23:
        /*0024*/ 	.byte	0x04, 0x11
        /*0026*/ 	.short	(.L_25 - .L_24)
	.align		4
.L_24:
        /*0028*/ 	.word	index@($__internal_0_$__cuda_sm10x_tcgen05_guardrail_trap_col_being_dealloced_not_returned_by_alloc)
        /*002c*/ 	.word	0x00000000


	//----- nvinfo : EIATTR_FRAME_SIZE
	.align		4
.L_25:
        /*0030*/ 	.byte	0x04, 0x11
        /*0032*/ 	.short	(.L_27 - .L_26)
	.align		4
.L_26:
        /*0034*/ 	.word	index@(_ZN7cutlass13device_kernelINS_4gemm6kernel13GemmUniversalIN4cute5tupleIJiiiiEEENS1_10collective13CollectiveMmaINS1_35MainloopSm100TmaUmmaWarpSpecializedILi5ELi2ELi4ENS5_IJNS4_1CILi2EEENSA_ILi1EEESC_EEEEENS5_IJNSA_ILi128EEENSA_ILi64EEESF_EEEaNS5_IJlSC_lEEEaSI_NS4_8TiledMMAINS4_8MMA_AtomIJNS4_21SM100_MMA_S8_2x1SM_SSIaaiLi128ELi64ELNS4_4UMMA5MajorE0ELSN_0ELNSM_8SaturateE0EEEEEENS4_6LayoutINS5_IJSC_SC_SC_EEENS5_IJNSA_ILi0EEEST_ST_EEEEENS5_IJNS4_10UnderscoreESW_SW_EEEEENS4_18SM100_TMA_2SM_LOADENS4_14ComposedLayoutINS4_7SwizzleILi3ELi4ELi3EEENS4_18smem_ptr_flag_bitsILi8EEENSR_INS5_IJNSA_ILi8EEESF_EEENS5_IJSF_SC_EEEEEEEvNS4_8identityESZ_S19_vS1A_EENS_8epilogue10collective18CollectiveEpilogueINS1C_23Sm100TmaWarpSpecializedILi1ELi1ELi32ELb0ELb0EEEJNS5_IJSG_SG_SF_EEENS5_IJNSR_ISG_SC_EES1I_EEEaSI_aSI_NS1C_6fusion15FusionCallbacksIS1G_NS1K_17LinearCombinationIaiaiLNS_15FloatRoundStyleE2EEES1H_S1J_JEEENS4_5SM1004TMEM4LOAD26SM100_TMEM_LOAD_32dp32b32xENS4_13SM90_TMA_LOADENS10_INS11_ILi2ELi4ELi3EEES14_NSR_INS5_IJS15_SG_EEENS5_IJSG_SC_EEEEEEENS4_39AutoVectorizingCopyWithAssumedAlignmentILi128EEENS4_14SM90_TMA_STOREES1Z_S21_S21_EEEvvEEEEvNT_6ParamsE)
        /*0038*/ 	.word	0x00000000


	//----- nvinfo : EIATTR_MIN_STACK_SIZE
	.align		4
.L_27:
        /*003c*/ 	.byte	0x04, 0x12
        /*003e*/ 	.short	(.L_29 - .L_28)
	.align		4
.L_28:
        /*0040*/ 	.word	index@(_ZN7cutlass13device_kernelINS_4gemm6kernel13GemmUniversalIN4cute5tupleIJiiiiEEENS1_10collective13CollectiveMmaINS1_35MainloopSm100TmaUmmaWarpSpecializedILi5ELi2ELi4ENS5_IJNS4_1CILi2EEENSA_ILi1EEESC_EEEEENS5_IJNSA_ILi128EEENSA_ILi64EEESF_EEEaNS5_IJlSC_lEEEaSI_NS4_8TiledMMAINS4_8MMA_AtomIJNS4_21SM100_MMA_S8_2x1SM_SSIaaiLi128ELi64ELNS4_4UMMA5MajorE0ELSN_0ELNSM_8SaturateE0EEEEEENS4_6LayoutINS5_IJSC_SC_SC_EEENS5_IJNSA_ILi0EEEST_ST_EEEEENS5_IJNS4_10UnderscoreESW_SW_EEEEENS4_18SM100_TMA_2SM_LOADENS4_14ComposedLayoutINS4_7SwizzleILi3ELi4ELi3EEENS4_18smem_ptr_flag_bitsILi8EEENSR_INS5_IJNSA_ILi8EEESF_EEENS5_IJSF_SC_EEEEEEEvNS4_8identityESZ_S19_vS1A_EENS_8epilogue10collective18CollectiveEpilogueINS1C_23Sm100TmaWarpSpecializedILi1ELi1ELi32ELb0ELb0EEEJNS5_IJSG_SG_SF_EEENS5_IJNSR_ISG_SC_EES1I_EEEaSI_aSI_NS1C_6fusion15FusionCallbacksIS1G_NS1K_17LinearCombinationIaiaiLNS_15FloatRoundStyleE2EEES1H_S1J_JEEENS4_5SM1004TMEM4LOAD26SM100_TMEM_LOAD_32dp32b32xENS4_13SM90_TMA_LOADENS10_INS11_ILi2ELi4ELi3EEES14_NSR_INS5_IJS15_SG_EEENS5_IJSG_SC_EEEEEEENS4_39AutoVectorizingCopyWithAssumedAlignmentILi128EEENS4_14SM90_TMA_STOREES1Z_S21_S21_EEEvvEEEEvNT_6ParamsE)
        /*0044*/ 	.word	0x00000000
.L_29:


//--------------------- .nv.compat                --------------------------
	.section	.nv.compat,"",@"SHT_CUDA_COMPAT_INFO"
	.align	4
        /*0000*/ 	.byte	0x02, 0x09, 0x01, 0x00, 0x02, 0x02, 0x03, 0x00, 0x02, 0x05, 0x06, 0x00, 0x03, 0x07, 0x01, 0x01
        /*0010*/ 	.byte	0x02, 0x03, 0x01, 0x00, 0x02, 0x06, 0x01, 0x00, 0x04, 0x0b, 0x08, 0x00, 0x01, 0x00, 0x00, 0x00
        /*0020*/ 	.byte	0x00, 0x00, 0x00, 0x00


//--------------------- .nv.info._ZN7cutlass13device_kernelINS_4gemm6kernel13GemmUniversalIN4cute5tupleIJiiiiEEENS1_10collective13CollectiveMmaINS1_35MainloopSm100TmaUmmaWarpSpecializedILi5ELi2ELi4ENS5_IJNS4_1CILi2EEENSA_ILi1EEESC_EEEEENS5_IJNSA_ILi128EEENSA_ILi64EEESF_EEEaNS5_IJlSC_lEEEaSI_NS4_8TiledMMAINS4_8MMA_AtomIJNS4_21SM100_MMA_S8_2x1SM_SSIaaiLi128ELi64ELNS4_4UMMA5MajorE0ELSN_0ELNSM_8SaturateE0EEEEEENS4_6LayoutINS5_IJSC_SC_SC_EEENS5_IJNSA_ILi0EEEST_ST_EEEEENS5_IJNS4_10UnderscoreESW_SW_EEEEENS4_18SM100_TMA_2SM_LOADENS4_14ComposedLayoutINS4_7SwizzleILi3ELi4ELi3EEENS4_18smem_ptr_flag_bitsILi8EEENSR_INS5_IJNSA_ILi8EEESF_EEENS5_IJSF_SC_EEEEEEEvNS4_8identityESZ_S19_vS1A_EENS_8epilogue10collective18CollectiveEpilogueINS1C_23Sm100TmaWarpSpecializedILi1ELi1ELi32ELb0ELb0EEEJNS5_IJSG_SG_SF_EEENS5_IJNSR_ISG_SC_EES1I_EEEaSI_aSI_NS1C_6fusion15FusionCallbacksIS1G_NS1K_17LinearCombinationIaiaiLNS_15FloatRoundStyleE2EEES1H_S1J_JEEENS4_5SM1004TMEM4LOAD26SM100_TMEM_LOAD_32dp32b32xENS4_13SM90_TMA_LOADENS10_INS11_ILi2ELi4ELi3EEES14_NSR_INS5_IJS15_SG_EEENS5_IJSG_SC_EEEEEEENS4_39AutoVectorizingCopyWithAssumedAlignmentILi128EEENS4_14SM90_TMA_STOREES1Z_S21_S21_EEEvvEEEEvNT_6ParamsE --------------------------
	.section	.nv.info._ZN7cutlass13device_kernelINS_4gemm6kernel13GemmUniversalIN4cute5tupleIJiiiiEEENS1_10collective13CollectiveMmaINS1_35MainloopSm100TmaUmmaWarpSpecializedILi5ELi2ELi4ENS5_IJNS4_1CILi2EEENSA_ILi1EEESC_EEEEENS5_IJNSA_ILi128EEENSA_ILi64EEESF_EEEaNS5_IJlSC_lEEEaSI_NS4_8TiledMMAINS4_8MMA_AtomIJNS4_21SM100_MMA_S8_2x1SM_SSIaaiLi128ELi64ELNS4_4UMMA5MajorE0ELSN_0ELNSM_8SaturateE0EEEEEENS4_6LayoutINS5_IJSC_SC_SC_EEENS5_IJNSA_ILi0EEEST_ST_EEEEENS5_IJNS4_10UnderscoreESW_SW_EEEEENS4_18SM100_TMA_2SM_LOADENS4_14ComposedLayoutINS4_7SwizzleILi3ELi4ELi3EEENS4_18smem_ptr_flag_bitsILi8EEENSR_INS5_IJNSA_ILi8EEESF_EEENS5_IJSF_SC_EEEEEEEvNS4_8identityESZ_S19_vS1A_EENS_8epilogue10collective18CollectiveEpilogueINS1C_23Sm100TmaWarpSpecializedILi1ELi1ELi32ELb0ELb0EEEJNS5_IJSG_SG_SF_EEENS5_IJNSR_ISG_SC_EES1I_EEEaSI_aSI_NS1C_6fusion15FusionCallbacksIS1G_NS1K_17LinearCombinationIaiaiLNS_15FloatRoundStyleE2EEES1H_S1J_JEEENS4_5SM1004TMEM4LOAD26SM100_TMEM_LOAD_32dp32b32xENS4_13SM90_TMA_LOADENS10_INS11_ILi2ELi4ELi3EEES14_NSR_INS5_IJS15_SG_EEENS5_IJSG_SC_EEEEEEENS4_39AutoVectorizingCopyWithAssumedAlignmentILi128EEENS4_14SM90_TMA_STOREES1Z_S21_S21_EEEvvEEEEvNT_6ParamsE,"",@"SHT_CUDA_INFO"
	.sectionflags	@""
	.align	4


	//----- nvinfo : EIATTR_CUDA_API_VERSION
	.align		4
        /*0000*/ 	.byte	0x04, 0x37
        /*0002*/ 	.short	(.L_31 - .L_30)
.L_30:
        /*0004*/ 	.word	0x00000082


	//----- nvinfo : EIATTR_KPARAM_INFO
	.align		4
.L_31:
        /*0008*/ 	.byte	0x04, 0x17
        /*000a*/ 	.short	(.L_33 - .L_32)
.L_32:
        /*000c*/ 	.word	0x00000000
        /*0010*/ 	.short	0x0000
        /*0012*/ 	.short	0x0000
        /*0014*/ 	.byte	0x00, 0xf0, 0x01, 0x20


	//----- nvinfo : EIATTR_AT_ENTRY_FRAGMENTS
	.align		4
.L_33:
        /*0018*/ 	.byte	0x04, 0x4f
        /*001a*/ 	.short	(.L_35 - .L_34)


	//   ....[0]....
.L_34:
        /*001c*/ 	.word	0x00000007


	//----- nvinfo : EIATTR_RESERVED_SMEM_USED
	.align		4
.L_35:
        /*0020*/ 	.byte	0x01, 0x41
	.zero		2


	//----- nvinfo : EIATTR_SPARSE_MMA_MASK
	.align		4
        /*0024*/ 	.byte	0x03, 0x50
        /*0026*/ 	.short	0x0000


	//----- nvinfo : EIATTR_TCGEN05_2CTA_USED
	.align		4
        /*0028*/ 	.byte	0x01, 0x52
	.zero		2


	//----- nvinfo : EIATTR_MAXREG_COUNT
	.align		4
        /*002c*/ 	.byte	0x03, 0x1b
        /*002e*/ 	.short	0x00ff


	//----- nvinfo : EIATTR_NUM_BARRIERS
	.align		4
        /*0030*/ 	.byte	0x02, 0x4c
        /*0032*/ 	.byte	0x07
	.zero		1


	//----- nvinfo : EIATTR_EXTERNS
	.align		4
        /*0034*/ 	.byte	0x04, 0x0f
        /*0036*/ 	.short	(.L_37 - .L_36)


	//   ....[0]....
	.align		4
.L_36:
        /*0038*/ 	.word	index@(__assertfail)


	//----- nvinfo : EIATTR_MERCURY_ISA_VERSION
	.align		4
.L_37:
        /*003c*/ 	.byte	0x03, 0x5f
        /*003e*/ 	.short	0x0101


	//----- nvinfo : EIATTR_INT_WARP_WIDE_INSTR_OFFSETS
	.align		4
        /*0040*/ 	.byte	0x04, 0x31
        /*0042*/ 	.short	(.L_39 - .L_38)


	//   ....[0]....
.L_38:
        /*0044*/ 	.word	0x00000cd0


	//   ....[1]....
        /*0048*/ 	.word	0x00000d70


	//   ....[2]....
        /*004c*/ 	.word	0x000020d0


	//   ....[3]....
        /*0050*/ 	.word	0x00004040


	//   ....[4]....
        /*0054*/ 	.word	0x00004060


	//   ....[5]....
        /*0058*/ 	.word	0x00004090


	//   ....[6]....
        /*005c*/ 	.word	0x00004aa0


	//   ....[7]....
        /*0060*/ 	.word	0x00004bc0


	//----- nvinfo : EIATTR_COOP_GROUP_MASK_REGIDS
	.align		4
.L_39:
        /*0064*/ 	.byte	0x04, 0x29
        /*0066*/ 	.short	(.L_41 - .L_40)


	//   ....[0]....
.L_40:
        /*0068*/ 	.word	0xffffffff


	//   ....[1]....
        /*006c*/ 	.word	0xffffffff


	//   ....[2]....
        /*0070*/ 	.word	0xffffffff


	//   ....[3]....
        /*0074*/ 	.word	0xffffffff


	//   ....[4]....
        /*0078*/ 	.word	0xffffffff


	//   ....[5]....
        /*007c*/ 	.word	0xffffffff


	//   ....[6]....
        /*0080*/ 	.word	0xffffffff


	//   ....[7]....
        /*0084*/ 	.word	0xffffffff


	//   ....[8]....
        /*0088*/ 	.word	0xffffffff


	//   ....[9]....
        /*008c*/ 	.word	0xffffffff


	//   ....[10]....
        /*0090*/ 	.word	0xffffffff


	//   ....[11]....
        /*0094*/ 	.word	0xffffffff


	//   ....[12]....
        /*0098*/ 	.word	0xffffffff


	//   ....[13]....
        /*009c*/ 	.word	0xffffffff


	//----- nvinfo : EIATTR_COOP_GROUP_INSTR_OFFSETS
	.align		4
.L_41:
        /*00a0*/ 	.byte	0x04, 0x28
        /*00a2*/ 	.short	(.L_43 - .L_42)


	//   ....[0]....
.L_42:
        /*00a4*/ 	.word	0x000000c0


	//   ....[1]....
        /*00a8*/ 	.word	0x00000500


	//   ....[2]....
        /*00ac*/ 	.word	0x000006a0


	//   ....[3]....
        /*00b0*/ 	.word	0x000007d0


	//   ....[4]....
        /*00b4*/ 	.word	0x000008c0


	//   ....[5]....
        /*00b8*/ 	.word	0x00000a20


	//   ....[6]....
        /*00bc*/ 	.word	0x00000bb0


	//   ....[7]....
        /*00c0*/ 	.word	0x00000df0


	//   ....[8]....
        /*00c4*/ 	.word	0x00001fb0


	//   ....[9]....
        /*00c8*/ 	.word	0x00002e20


	//   ....[10]....
        /*00cc*/ 	.word	0x000032f0


	//   ....[11]....
        /*00d0*/ 	.word	0x00003320


	//   ....[12]....
        /*00d4*/ 	.word	0x00003f40


	//   ....[13]....
        /*00d8*/ 	.word	0x00004150


	//----- nvinfo : EIATTR_VRC_CTA_INIT_COUNT
	.align		4
.L_43:
        /*00dc*/ 	.byte	0x02, 0x4a
        /*00de*/ 	.byte	0x80
	.zero		1


	//----- nvinfo : EIATTR_SYSCALL_OFFSETS
	.align		4
        /*00e0*/ 	.byte	0x04, 0x46
        /*00e2*/ 	.short	(.L_45 - .L_44)


	//   ....[0]....
.L_44:
        /*00e4*/ 	.word	0x000055c0


	//   ....[1]....
        /*00e8*/ 	.word	0x00005700


	//   ....[2]....
        /*00ec*/ 	.word	0x00005e10


	//----- nvinfo : EIATTR_MBARRIER_INSTR_OFFSETS
	.align		4
.L_45:
        /*00f0*/ 	.byte	0x04, 0x39
        /*00f2*/ 	.short	(.L_47 - .L_46)


	//   ....[0]....
.L_46:
        /*00f4*/ 	.word	0x000005f0
        /*00f8*/ 	.word	0x000000ff
        /*00fc*/ 	.word	0x00000000
        /*0100*/ 	.short	0x0100
        /*0102*/ 	.byte	0x08
	.zero		1


	//   ....[1]....
        /*0104*/ 	.word	0x00000600
        /*0108*/ 	.word	0x000000ff
        /*010c*/ 	.word	0x00000028
        /*0110*/ 	.short	0x0100
        /*0112*/ 	.byte	0x08
	.zero		1


	//   ....[2]....
        /*0114*/ 	.word	0x00000610
        /*0118*/ 	.word	0x000000ff
        /*011c*/ 	.word	0x00000008
        /*0120*/ 	.short	0x0100
        /*0122*/ 	.byte	0x08
	.zero		1


	//   ....[3]....
        /*0124*/ 	.word	0x00000620
        /*0128*/ 	.word	0x000000ff
        /*012c*/ 	.word	0x00000030
        /*0130*/ 	.short	0x0100
        /*0132*/ 	.byte	0x08
	.zero		1


	//   ....[4]....
        /*0134*/ 	.word	0x00000630
        /*0138*/ 	.word	0x000000ff
        /*013c*/ 	.word	0x00000010
        /*0140*/ 	.short	0x0100
        /*0142*/ 	.byte	0x08
	.zero		1


	//   ....[5]....
        /*0144*/ 	.word	0x00000640
        /*0148*/ 	.word	0x000000ff
        /*014c*/ 	.word	0x00000038
        /*0150*/ 	.short	0x0100
        /*0152*/ 	.byte	0x08
	.zero		1


	//   ....[6]....
        /*0154*/ 	.word	0x00000650
        /*0158*/ 	.word	0x000000ff
        /*015c*/ 	.word	0x00000018
        /*0160*/ 	.short	0x0100
        /*0162*/ 	.byte	0x08
	.zero		1


	//   ....[7]....
        /*0164*/ 	.word	0x00000660
        /*0168*/ 	.word	0x000000ff
        /*016c*/ 	.word	0x00000040
        /*0170*/ 	.short	0x0100
        /*0172*/ 	.byte	0x08
	.zero		1


	//   ....[8]....
        /*0174*/ 	.word	0x00000670
        /*0178*/ 	.word	0x000000ff
        /*017c*/ 	.word	0x00000020
        /*0180*/ 	.short	0x0100
        /*0182*/ 	.byte	0x08
	.zero		1


	//   ....[9]....
        /*0184*/ 	.word	0x00000680
        /*0188*/ 	.word	0x000000ff
        /*018c*/ 	.word	0x00000048
        /*0190*/ 	.short	0x0100
        /*0192*/ 	.byte	0x08
	.zero		1


	//   ....[10]....
        /*0194*/ 	.word	0x000007a0
        /*0198*/ 	.word	0x000000ff
        /*019c*/ 	.word	0x00000050
        /*01a0*/ 	.short	0x0100
        /*01a2*/ 	.byte	0x09
	.zero		1


	//   ....[11]....
        /*01a4*/ 	.word	0x000007b0
        /*01a8*/ 	.word	0x000000ff
        /*01ac*/ 	.word	0x00000058
        /*01b0*/ 	.short	0x0100
        /*01b2*/ 	.byte	0x09
	.zero		1


	//   ....[12]....
        /*01b4*/ 	.word	0x00000890
        /*01b8*/ 	.word	0x000000ff
        /*01bc*/ 	.word	0x00000060
        /*01c0*/ 	.short	0x0100
        /*01c2*/ 	.byte	0x08
	.zero		1


	//   ....[13]....
        /*01c4*/ 	.word	0x000008a0
        /*01c8*/ 	.word	0x000000ff
        /*01cc*/ 	.word	0x00000068
        /*01d0*/ 	.short	0x0100
        /*01d2*/ 	.byte	0x08
	.zero		1


	//   ....[14]....
        /*01d4*/ 	.word	0x000009d0
        /*01d8*/ 	.word	0x000000ff
        /*01dc*/ 	.word	0x00000070
        /*01e0*/ 	.short	0x0100
        /*01e2*/ 	.byte	0x08
	.zero		1


	//   ....[15]....
        /*01e4*/ 	.word	0x000009e0
        /*01e8*/ 	.word	0x000000ff
        /*01ec*/ 	.word	0x00000080
        /*01f0*/ 	.short	0x0100
        /*01f2*/ 	.byte	0x08
	.zero		1


	//   ....[16]....
        /*01f4*/ 	.word	0x000009f0
        /*01f8*/ 	.word	0x000000ff
        /*01fc*/ 	.word	0x00000078
        /*0200*/ 	.short	0x0100
        /*0202*/ 	.byte	0x08
	.zero		1


	//   ....[17]....
        /*0204*/ 	.word	0x00000a00
        /*0208*/ 	.word	0x000000ff
        /*020c*/ 	.word	0x00000088
        /*0210*/ 	.short	0x0100
        /*0212*/ 	.byte	0x08
	.zero		1


	//   ....[18]....
        /*0214*/ 	.word	0x00000b20
        /*0218*/ 	.word	0x000000ff
        /*021c*/ 	.word	0x00000090
        /*0220*/ 	.short	0x0100
        /*0222*/ 	.byte	0x09
	.zero		1


	//   ....[19]....
        /*0224*/ 	.word	0x00000b30
        /*0228*/ 	.word	0x000000ff
        /*022c*/ 	.word	0x000000b0
        /*0230*/ 	.short	0x0100
        /*0232*/ 	.byte	0x09
	.zero		1


	//   ....[20]....
        /*0234*/ 	.word	0x00000b40
        /*0238*/ 	.word	0x000000ff
        /*023c*/ 	.word	0x00000098
        /*0240*/ 	.short	0x0100
        /*0242*/ 	.byte	0x09
	.zero		1


	//   ....[21]....
        /*0244*/ 	.word	0x00000b50
        /*0248*/ 	.word	0x000000ff
        /*024c*/ 	.word	0x000000b8
        /*0250*/ 	.short	0x0100
        /*0252*/ 	.byte	0x09
	.zero		1


	//   ....[22]....
        /*0254*/ 	.word	0x00000b60
        /*0258*/ 	.word	0x000000ff
        /*025c*/ 	.word	0x000000a0
        /*0260*/ 	.short	0x0100
        /*0262*/ 	.byte	0x09
	.zero		1


	//   ....[23]....
        /*0264*/ 	.word	0x00000b70
        /*0268*/ 	.word	0x000000ff
        /*026c*/ 	.word	0x000000c0
        /*0270*/ 	.short	0x0100
        /*0272*/ 	.byte	0x09
	.zero		1


	//   ....[24]....
        /*0274*/ 	.word	0x00000b80
        /*0278*/ 	.word	0x000000ff
        /*027c*/ 	.word	0x000000a8
        /*0280*/ 	.short	0x0100
        /*0282*/ 	.byte	0x09
	.zero		1


	//   ....[25]....
        /*0284*/ 	.word	0x00000b90
        /*0288*/ 	.word	0x000000ff
        /*028c*/ 	.word	0x000000c8
        /*0290*/ 	.short	0x0100
        /*0292*/ 	.byte	0x09
	.zero		1


	//   ....[26]....
        /*0294*/ 	.word	0x00000c80
        /*0298*/ 	.word	0x000000ff
        /*029c*/ 	.word	0x000000d0
        /*02a0*/ 	.short	0x0100
        /*02a2*/ 	.byte	0x08
	.zero		1


	//   ....[27]....
        /*02a4*/ 	.word	0x00000c90
        /*02a8*/ 	.word	0x000000ff
        /*02ac*/ 	.word	0x000000e0
        /*02b0*/ 	.short	0x0100
        /*02b2*/ 	.byte	0x08
	.zero		1


	//   ....[28]....
        /*02b4*/ 	.word	0x00000ca0
        /*02b8*/ 	.word	0x000000ff
        /*02bc*/ 	.word	0x000000d8
        /*02c0*/ 	.short	0x0100
        /*02c2*/ 	.byte	0x08
	.zero		1


	//   ....[29]....
        /*02c4*/ 	.word	0x00000cb0
        /*02c8*/ 	.word	0x000000ff
        /*02cc*/ 	.word	0x000000e8
        /*02d0*/ 	.short	0x0100
        /*02d2*/ 	.byte	0x08
	.zero		1


	//   ....[30]....
        /*02d4*/ 	.word	0x00000da0
        /*02d8*/ 	.word	0x000000ff
        /*02dc*/ 	.word	0x000000f0
        /*02e0*/ 	.short	0x0100
        /*02e2*/ 	.byte	0x06
	.zero		1


	//   ....[31]....
        /*02e4*/ 	.word	0x000017b0
        /*02e8*/ 	.word	0x00000003
        /*02ec*/ 	.word	0x000000e0
        /*02f0*/ 	.short	0x010a
        /*02f2*/ 	.byte	0xff
	.zero		1


	//   ....[32]....
        /*02f4*/ 	.word	0x000017e0
        /*02f8*/ 	.word	0x00000003
        /*02fc*/ 	.word	0x000000d0
        /*0300*/ 	.short	0x0101
        /*0302*/ 	.byte	0xff
	.zero		1


	//   ....[33]....
        /*0304*/ 	.word	0x000018e0
        /*0308*/ 	.word	0x000000ff
        /*030c*/ 	.word	0x00000028
        /*0310*/ 	.short	0x010a
        /*0312*/ 	.byte	0x08
	.zero		1


	//   ....[34]....
        /*0314*/ 	.word	0x000019b0
        /*0318*/ 	.word	0x000000ff
        /*031c*/ 	.word	0x00000028
        /*0320*/ 	.short	0x010a
        /*0322*/ 	.byte	0x21
	.zero		1


	//   ....[35]....
        /*0324*/ 	.word	0x00001b60
        /*0328*/ 	.word	0x000000ff
        /*032c*/ 	.word	0x00000028
        /*0330*/ 	.short	0x010a
        /*0332*/ 	.byte	0x08
	.zero		1


	//   ....[36]....
        /*0334*/ 	.word	0x00001c60
        /*0338*/ 	.word	0x000000ff
        /*033c*/ 	.word	0x00000068
        /*0340*/ 	.short	0x0101
        /*0342*/ 	.byte	0x04
	.zero		1


	//   ....[37]....
        /*0344*/ 	.word	0x00001c80
        /*0348*/ 	.word	0x000000ff
        /*034c*/ 	.word	0x00000028
        /*0350*/ 	.short	0x010a
        /*0352*/ 	.byte	0x08
	.zero		1


	//   ....[38]....
        /*0354*/ 	.word	0x00001d00
        /*0358*/ 	.word	0x000000ff
        /*035c*/ 	.word	0x00000028
        /*0360*/ 	.short	0x010a
        /*0362*/ 	.byte	0x11
	.zero		1


	//   ....[39]....
        /*0364*/ 	.word	0x00001e90
        /*0368*/ 	.word	0x000000ff
        /*036c*/ 	.word	0x00000028
        /*0370*/ 	.short	0x010a
        /*0372*/ 	.byte	0x08
	.zero		1


	//   ....[40]....
        /*0374*/ 	.word	0x00001fe0
        /*0378*/ 	.word	0x00000002
        /*037c*/ 	.word	0x00000070
        /*0380*/ 	.short	0x010a
        /*0382*/ 	.byte	0xff
	.zero		1


	//   ....[41]....
        /*0384*/ 	.word	0x000020a0
        /*0388*/ 	.word	0x00000002
        /*038c*/ 	.word	0x00000000
        /*0390*/ 	.short	0x0101
        /*0392*/ 	.byte	0xff
	.zero		1


	//   ....[42]....
        /*0394*/ 	.word	0x00002600
        /*0398*/ 	.word	0x000000ff
        /*039c*/ 	.word	0x00000000
        /*03a0*/ 	.short	0x010a
        /*03a2*/ 	.byte	0x05
	.zero		1


	//   ....[43]....
        /*03a4*/ 	.word	0x00002690
        /*03a8*/ 	.word	0x000000ff
        /*03ac*/ 	.word	0x00000000
        /*03b0*/ 	.short	0x010a
        /*03b2*/ 	.byte	0x05
	.zero		1


	//   ....[44]....
        /*03b4*/ 	.word	0x00002720
        /*03b8*/ 	.word	0x000000ff
        /*03bc*/ 	.word	0x00000000
        /*03c0*/ 	.short	0x010a
        /*03c2*/ 	.byte	0x05
	.zero		1


	//   ....[45]....
        /*03c4*/ 	.word	0x000027b0
        /*03c8*/ 	.word	0x000000ff
        /*03cc*/ 	.word	0x00000000
        /*03d0*/ 	.short	0x010a
        /*03d2*/ 	.byte	0x05
	.zero		1


	//   ....[46]....
        /*03d4*/ 	.word	0x00002850
        /*03d8*/ 	.word	0x00000000
        /*03dc*/ 	.word	0x00000000
        /*03e0*/ 	.short	0x010a
        /*03e2*/ 	.byte	0xff
	.zero		1


	//   ....[47]....
        /*03e4*/ 	.word	0x00002980
        /*03e8*/ 	.word	0x00000000
        /*03ec*/ 	.word	0x000000d0
        /*03f0*/ 	.short	0x010a
        /*03f2*/ 	.byte	0xff
	.zero		1


	//   ....[48]....
        /*03f4*/ 	.word	0x000029f0
        /*03f8*/ 	.word	0x00000004
        /*03fc*/ 	.word	0x00000000
        /*0400*/ 	.short	0x0101
        /*0402*/ 	.byte	0xff
	.zero		1


	//   ....[49]....
        /*0404*/ 	.word	0x00002a10
        /*0408*/ 	.word	0x000000ff
        /*040c*/ 	.word	0x00000080
        /*0410*/ 	.short	0x010a
        /*0412*/ 	.byte	0x05
	.zero		1


	//   ....[50]....
        /*0414*/ 	.word	0x00002b30
        /*0418*/ 	.word	0x00000000
        /*041c*/ 	.word	0x00000070
        /*0420*/ 	.short	0x010a
        /*0422*/ 	.byte	0xff
	.zero		1


	//   ....[51]....
        /*0424*/ 	.word	0x00002c30
        /*0428*/ 	.word	0x00000000
        /*042c*/ 	.word	0x00000000
        /*0430*/ 	.short	0x0101
        /*0432*/ 	.byte	0xff
	.zero		1


	//   ....[52]....
        /*0434*/ 	.word	0x00002cc0
        /*0438*/ 	.word	0x000000ff
        /*043c*/ 	.word	0x00000080
        /*0440*/ 	.short	0x0106
        /*0442*/ 	.byte	0x05
	.zero		1


	//   ....[53]....
        /*0444*/ 	.word	0x00002ce0
        /*0448*/ 	.word	0x000000ff
        /*044c*/ 	.word	0x00000080
        /*0450*/ 	.short	0x010a
        /*0452*/ 	.byte	0x05
	.zero		1


	//   ....[54]....
        /*0454*/ 	.word	0x00002d70
        /*0458*/ 	.word	0x000000ff
        /*045c*/ 	.word	0x00000080
        /*0460*/ 	.short	0x0106
        /*0462*/ 	.byte	0x04
	.zero		1


	//   ....[55]....
        /*0464*/ 	.word	0x00002db0
        /*0468*/ 	.word	0x00000000
        /*046c*/ 	.word	0x00000080
        /*0470*/ 	.short	0x010a
        /*0472*/ 	.byte	0xff
	.zero		1


	//   ....[56]....
        /*0474*/ 	.word	0x00002ff0
        /*0478*/ 	.word	0x000000ff
        /*047c*/ 	.word	0x00000008
        /*0480*/ 	.short	0x010a
        /*0482*/ 	.byte	0x06
	.zero		1


	//   ....[57]....
        /*0484*/ 	.word	0x00003010
        /*0488*/ 	.word	0x000000ff
        /*048c*/ 	.word	0x00000008
        /*0490*/ 	.short	0x010a
        /*0492*/ 	.byte	0x06
	.zero		1


	//   ....[58]....
        /*0494*/ 	.word	0x000031a0
        /*0498*/ 	.word	0x000000ff
        /*049c*/ 	.word	0x00000008
        /*04a0*/ 	.short	0x010a
        /*04a2*/ 	.byte	0x06
	.zero		1


	//   ....[59]....
        /*04a4*/ 	.word	0x000031c0
        /*04a8*/ 	.word	0x000000ff
        /*04ac*/ 	.word	0x00000008
        /*04b0*/ 	.short	0x010a
        /*04b2*/ 	.byte	0x06
	.zero		1


	//   ....[60]....
        /*04b4*/ 	.word	0x00003280
        /*04b8*/ 	.word	0x000000ff
        /*04bc*/ 	.word	0x00000000
        /*04c0*/ 	.short	0x0101
        /*04c2*/ 	.byte	0x07
	.zero		1


	//   ....[61]....
        /*04c4*/ 	.word	0x000035c0
        /*04c8*/ 	.word	0x00000000
        /*04cc*/ 	.word	0x00000070
        /*04d0*/ 	.short	0x010a
        /*04d2*/ 	.byte	0xff
	.zero		1


	//   ....[62]....
        /*04d4*/ 	.word	0x00003680
        /*04d8*/ 	.word	0x00000000
        /*04dc*/ 	.word	0x00000000
        /*04e0*/ 	.short	0x0101
        /*04e2*/ 	.byte	0xff
	.zero		1


	//   ....[63]....
        /*04e4*/ 	.word	0x00003740
        /*04e8*/ 	.word	0x000000ff
        /*04ec*/ 	.word	0x00000000
        /*04f0*/ 	.short	0x010a
        /*04f2*/ 	.byte	0x08
	.zero		1


	//   ....[64]....
        /*04f4*/ 	.word	0x00003750
        /*04f8*/ 	.word	0x000000ff
        /*04fc*/ 	.word	0x000000b0
        /*0500*/ 	.short	0x010a
        /*0502*/ 	.byte	0x09
	.zero		1


	//   ....[65]....
        /*0504*/ 	.word	0x00003800
        /*0508*/ 	.word	0x000000ff
        /*050c*/ 	.word	0x00000000
        /*0510*/ 	.short	0x010a
        /*0512*/ 	.byte	0x08
	.zero		1


	//   ....[66]....
        /*0514*/ 	.word	0x00003930
        /*0518*/ 	.word	0x000000ff
        /*051c*/ 	.word	0x00000000
        /*0520*/ 	.short	0x010a
        /*0522*/ 	.byte	0x1e
	.zero		1


	//   ....[67]....
        /*0524*/ 	.word	0x00003c30
        /*0528*/ 	.word	0x000000ff
        /*052c*/ 	.word	0x00000000
        /*0530*/ 	.short	0x010a
        /*0532*/ 	.byte	0x08
	.zero		1


	//   ....[68]....
        /*0534*/ 	.word	0x00003cc0
        /*0538*/ 	.word	0x000000ff
        /*053c*/ 	.word	0x00000000
        /*0540*/ 	.short	0x010a
        /*0542*/ 	.byte	0x08
	.zero		1


	//   ....[69]....
        /*0544*/ 	.word	0x00003d50
        /*0548*/ 	.word	0x000000ff
        /*054c*/ 	.word	0x00000000
        /*0550*/ 	.short	0x010a
        /*0552*/ 	.byte	0x08
	.zero		1


	//   ....[70]....
        /*0554*/ 	.word	0x00003df0
        /*0558*/ 	.word	0x00000000
        /*055c*/ 	.word	0x00000000
        /*0560*/ 	.short	0x010a
        /*0562*/ 	.byte	0xff
	.zero		1


	//   ....[71]....
        /*0564*/ 	.word	0x00003e30
        /*0568*/ 	.word	0x00000000
        /*056c*/ 	.word	0x00000000
        /*0570*/ 	.short	0x010a
        /*0572*/ 	.byte	0xff
	.zero		1


	//   ....[72]....
        /*0574*/ 	.word	0x00003ea0
        /*0578*/ 	.word	0x000000ff
        /*057c*/ 	.word	0x00000000
        /*0580*/ 	.short	0x0101
        /*0582*/ 	.byte	0x05
	.zero		1


	//   ....[73]....
        /*0584*/ 	.word	0x00003ee0
        /*0588*/ 	.word	0x000000ff
        /*058c*/ 	.word	0x000000f0
        /*0590*/ 	.short	0x010a
        /*0592*/ 	.byte	0x07
	.zero		1


	//   ....[74]....
        /*0594*/ 	.word	0x00003f30
        /*0598*/ 	.word	0x000000ff
        /*059c*/ 	.word	0x00000000
        /*05a0*/ 	.short	0x0101
        /*05a2*/ 	.byte	0x05
	.zero		1


	//   ....[75]....
        /*05a4*/ 	.word	0x00004340
        /*05a8*/ 	.word	0x00000000
        /*05ac*/ 	.word	0x00000070
        /*05b0*/ 	.short	0x010a
        /*05b2*/ 	.byte	0xff
	.zero		1


	//   ....[76]....
        /*05b4*/ 	.word	0x00004430
        /*05b8*/ 	.word	0x00000000
        /*05bc*/ 	.word	0x00000000
        /*05c0*/ 	.short	0x0101
        /*05c2*/ 	.byte	0xff
	.zero		1


	//   ....[77]....
        /*05c4*/ 	.word	0x00004750
        /*05c8*/ 	.word	0x000000ff
        /*05cc*/ 	.word	0x00000068
        /*05d0*/ 	.short	0x010a
        /*05d2*/ 	.byte	0x06
	.zero		1


	//   ....[78]....
        /*05d4*/ 	.word	0x000048d0
        /*05d8*/ 	.word	0x000000ff
        /*05dc*/ 	.word	0x00000058
        /*05e0*/ 	.short	0x010a
        /*05e2*/ 	.byte	0x06
	.zero		1


	//   ....[79]....
        /*05e4*/ 	.word	0x00004c00
        /*05e8*/ 	.word	0x000000ff
        /*05ec*/ 	.word	0x00000050
        /*05f0*/ 	.short	0x010b
        /*05f2*/ 	.byte	0x06
	.zero		1


	//   ....[80]....
        /*05f4*/ 	.word	0x00004c20
        /*05f8*/ 	.word	0x000000ff
        /*05fc*/ 	.word	0x00000000
        /*0600*/ 	.short	0x0101
        /*0602*/ 	.byte	0x25
	.zero		1


	//   ....[81]....
        /*0604*/ 	.word	0x00004c60
        /*0608*/ 	.word	0x00000000
        /*060c*/ 	.word	0x00000058
        /*0610*/ 	.short	0x010a
        /*0612*/ 	.byte	0xff
	.zero		1


	//   ....[82]....
        /*0614*/ 	.word	0x00004fd0
        /*0618*/ 	.word	0x00000000
        /*061c*/ 	.word	0x00000070
        /*0620*/ 	.short	0x010a
        /*0622*/ 	.byte	0xff
	.zero		1


	//   ....[83]....
        /*0624*/ 	.word	0x000050e0
        /*0628*/ 	.word	0x00000000
        /*062c*/ 	.word	0x00000000
        /*0630*/ 	.short	0x0101
        /*0632*/ 	.byte	0xff
	.zero		1


	//   ....[84]....
        /*0634*/ 	.word	0x00005a50
        /*0638*/ 	.word	0x000000ff
        /*063c*/ 	.word	0x00000050
        /*0640*/ 	.short	0x010a
        /*0642*/ 	.byte	0x2b
	.zero		1


	//   ....[85]....
        /*0644*/ 	.word	0x00005a60
        /*0648*/ 	.word	0x00000071
        /*064c*/ 	.word	0x00000090
        /*0650*/ 	.short	0x010a
        /*0652*/ 	.byte	0xff
	.zero		1


	//   ....[86]....
        /*0654*/ 	.word	0x00005bb0
        /*0658*/ 	.word	0x000000ff
        /*065c*/ 	.word	0x00000050
        /*0660*/ 	.short	0x010a
        /*0662*/ 	.byte	0x2b
	.zero		1


	//   ....[87]....
        /*0664*/ 	.word	0x00005c90
        /*0668*/ 	.word	0x000000ff
        /*066c*/ 	.word	0x00000000
        /*0670*/ 	.short	0x0101
        /*0672*/ 	.byte	0x04
	.zero		1


	//   ....[88]....
        /*0674*/ 	.word	0x00005cf0
        /*0678*/ 	.word	0x00000071
        /*067c*/ 	.word	0x00000090
        /*0680*/ 	.short	0x010a
        /*0682*/ 	.byte	0xff
	.zero		1


	//   ....[89]....
        /*0684*/ 	.word	0x00005f50
        /*0688*/ 	.word	0x00000071
        /*068c*/ 	.word	0x00000000
        /*0690*/ 	.short	0x0101
        /*0692*/ 	.byte	0xff
	.zero		1


	//   ....[90]....
        /*0694*/ 	.word	0x000069a0
        /*0698*/ 	.word	0x00000003
        /*069c*/ 	.word	0x000000e0
        /*06a0*/ 	.short	0x010a
        /*06a2*/ 	.byte	0xff
	.zero		1


	//   ....[91]....
        /*06a4*/ 	.word	0x00006a00
        /*06a8*/ 	.word	0x00000002
        /*06ac*/ 	.word	0x00000028
        /*06b0*/ 	.short	0x010a
        /*06b2*/ 	.byte	0xff
	.zero		1


	//   ....[92]....
        /*06b4*/ 	.word	0x00006a60
        /*06b8*/ 	.word	0x00000002
        /*06bc*/ 	.word	0x00000028
        /*06c0*/ 	.short	0x010a
        /*06c2*/ 	.byte	0xff
	.zero		1


	//   ....[93]....
        /*06c4*/ 	.word	0x00006ab0
        /*06c8*/ 	.word	0x00000002
        /*06cc*/ 	.word	0x00000070
        /*06d0*/ 	.short	0x010a
        /*06d2*/ 	.byte	0xff
	.zero		1


	//   ....[94]....
        /*06d4*/ 	.word	0x00006b10
        /*06d8*/ 	.word	0x00000000
        /*06dc*/ 	.word	0x00000000
        /*06e0*/ 	.short	0x010a
        /*06e2*/ 	.byte	0xff
	.zero		1


	//   ....[95]....
        /*06e4*/ 	.word	0x00006b70
        /*06e8*/ 	.word	0x00000000
        /*06ec*/ 	.word	0x00000000
        /*06f0*/ 	.short	0x010a
        /*06f2*/ 	.byte	0xff
	.zero		1


	//   ....[96]....
        /*06f4*/ 	.word	0x00006bd0
        /*06f8*/ 	.word	0x00000000
        /*06fc*/ 	.word	0x00000000
        /*0700*/ 	.short	0x010a
        /*0702*/ 	.byte	0xff
	.zero		1


	//   ....[97]....
        /*0704*/ 	.word	0x00006c30
        /*0708*/ 	.word	0x00000000
        /*070c*/ 	.word	0x00000000
        /*0710*/ 	.short	0x010a
        /*0712*/ 	.byte	0xff
	.zero		1


	//   ....[98]....
        /*0714*/ 	.word	0x00006c80
        /*0718*/ 	.word	0x00000000
        /*071c*/ 	.word	0x000000d0
        /*0720*/ 	.short	0x010a
        /*0722*/ 	.byte	0xff
	.zero		1


	//   ....[99]....
        /*0724*/ 	.word	0x00006ce0
        /*0728*/ 	.word	0x00000000
        /*072c*/ 	.word	0x00000080
        /*0730*/ 	.short	0x010a
        /*0732*/ 	.byte	0xff
	.zero		1


	//   ....[100]....
        /*0734*/ 	.word	0x00006d30
        /*0738*/ 	.word	0x00000000
        /*073c*/ 	.word	0x00000070
        /*0740*/ 	.short	0x010a
        /*0742*/ 	.byte	0xff
	.zero		1


	//   ....[101]....
        /*0744*/ 	.word	0x00006d90
        /*0748*/ 	.word	0x00000000
        /*074c*/ 	.word	0x00000080
        /*0750*/ 	.short	0x010a
        /*0752*/ 	.byte	0xff
	.zero		1


	//   ....[102]....
        /*0754*/ 	.word	0x00006df0
        /*0758*/ 	.word	0x00000004
        /*075c*/ 	.word	0x00000008
        /*0760*/ 	.short	0x010a
        /*0762*/ 	.byte	0xff
	.zero		1


	//   ....[103]....
        /*0764*/ 	.word	0x00006ed0
        /*0768*/ 	.word	0x00000002
        /*076c*/ 	.word	0x00000008
        /*0770*/ 	.short	0x010a
        /*0772*/ 	.byte	0xff
	.zero		1


	//   ....[104]....
        /*0774*/ 	.word	0x00006f20
        /*0778*/ 	.word	0x00000000
        /*077c*/ 	.word	0x00000070
        /*0780*/ 	.short	0x010a
        /*0782*/ 	.byte	0xff
	.zero		1


	//   ....[105]....
        /*0784*/ 	.word	0x00006f80
        /*0788*/ 	.word	0x00000000
        /*078c*/ 	.word	0x000000b0
        /*0790*/ 	.short	0x010a
        /*0792*/ 	.byte	0xff
	.zero		1


	//   ....[106]....
        /*0794*/ 	.word	0x00006fe0
        /*0798*/ 	.word	0x00000000
        /*079c*/ 	.word	0x00000000
        /*07a0*/ 	.short	0x010a
        /*07a2*/ 	.byte	0xff
	.zero		1


	//   ....[107]....
        /*07a4*/ 	.word	0x00007040
        /*07a8*/ 	.word	0x00000000
        /*07ac*/ 	.word	0x00000000
        /*07b0*/ 	.short	0x010a
        /*07b2*/ 	.byte	0xff
	.zero		1


	//   ....[108]....
        /*07b4*/ 	.word	0x000070a0
        /*07b8*/ 	.word	0x00000000
        /*07bc*/ 	.word	0x00000000
        /*07c0*/ 	.short	0x010a
        /*07c2*/ 	.byte	0xff
	.zero		1


	//   ....[109]....
        /*07c4*/ 	.word	0x00007100
        /*07c8*/ 	.word	0x00000000
        /*07cc*/ 	.word	0x00000000
        /*07d0*/ 	.short	0x010a
        /*07d2*/ 	.byte	0xff
	.zero		1


	//   ....[110]....
        /*07d4*/ 	.word	0x00007160
        /*07d8*/ 	.word	0x00000000
        /*07dc*/ 	.word	0x000000f0
        /*07e0*/ 	.short	0x010a
        /*07e2*/ 	.byte	0xff
	.zero		1


	//   ....[111]....
        /*07e4*/ 	.word	0x000071b0
        /*07e8*/ 	.word	0x00000000
        /*07ec*/ 	.word	0x00000070
        /*07f0*/ 	.short	0x010a
        /*07f2*/ 	.byte	0xff
	.zero		1


	//   ....[112]....
        /*07f4*/ 	.word	0x00007210
        /*07f8*/ 	.word	0x00000000
        /*07fc*/ 	.word	0x00000068
        /*0800*/ 	.short	0x010a
        /*0802*/ 	.byte	0xff
	.zero		1


	//   ....[113]....
        /*0804*/ 	.word	0x00007270
        /*0808*/ 	.word	0x00000003
        /*080c*/ 	.word	0x00000058
        /*0810*/ 	.short	0x010a
        /*0812*/ 	.byte	0xff
	.zero		1


	//   ....[114]....
        /*0814*/ 	.word	0x000072c0
        /*0818*/ 	.word	0x00000000
        /*081c*/ 	.word	0x00000070
        /*0820*/ 	.short	0x010a
        /*0822*/ 	.byte	0xff
	.zero		1


	//   ....[115]....
        /*0824*/ 	.word	0x00007320
        /*0828*/ 	.word	0x00000000
        /*082c*/ 	.word	0x00000050
        /*0830*/ 	.short	0x010a
        /*0832*/ 	.byte	0xff
	.zero		1


	//   ....[116]....
        /*0834*/ 	.word	0x00007370
        /*0838*/ 	.word	0x00000071
        /*083c*/ 	.word	0x00000090
        /*0840*/ 	.short	0x010a
        /*0842*/ 	.byte	0xff
	.zero		1


	//----- nvinfo : EIATTR_NUM_MBARRIERS
	.align		4
.L_47:
        /*0844*/ 	.byte	0x03, 0x38
        /*0846*/ 	.short	0x001f


	//----- nvinfo : EIATTR_EXIT_INSTR_OFFSETS
	.align		4
        /*0848*/ 	.byte	0x04, 0x1c
        /*084a*/ 	.short	(.L_49 - .L_48)


	//   ....[0]....
.L_48:
        /*084c*/ 	.word	0x00002880


	//   ....[1]....
        /*0850*/ 	.word	0x00002d80


	//   ....[2]....
        /*0854*/ 	.word	0x00002de0


	//   ....[3]....
        /*0858*/ 	.word	0x00004160


	//   ....[4]....
        /*085c*/ 	.word	0x00004c90


	//   ....[5]....
        /*0860*/ 	.word	0x00004cd0


	//   ....[6]....
        /*0864*/ 	.word	0x00006990


	//----- nvinfo : EIATTR_MAX_THREADS
	.align		4
.L_49:
        /*0868*/ 	.byte	0x04, 0x05
        /*086a*/ 	.short	(.L_51 - .L_50)
.L_50:
        /*086c*/ 	.word	0x00000100
        /*0870*/ 	.word	0x00000001
        /*0874*/ 	.word	0x00000001


	//----- nvinfo : EIATTR_CRS_STACK_SIZE
	.align		4
.L_51:
        /*0878*/ 	.byte	0x04, 0x1e
        /*087a*/ 	.short	(.L_53 - .L_52)
.L_52:
        /*087c*/ 	.word	0x00000000


	//----- nvinfo : EIATTR_CBANK_PARAM_SIZE
	.align		4
.L_53:
        /*0880*/ 	.byte	0x03, 0x19
        /*0882*/ 	.short	0x0800


	//----- nvinfo : EIATTR_PARAM_CBANK
	.align		4
        /*0884*/ 	.byte	0x04, 0x0a
        /*0886*/ 	.short	(.L_55 - .L_54)
	.align		4
.L_54:
        /*0888*/ 	.word	index@(.nv.constant0._ZN7cutlass13device_kernelINS_4gemm6kernel13GemmUniversalIN4cute5tupleIJiiiiEEENS1_10collective13CollectiveMmaINS1_35MainloopSm100TmaUmmaWarpSpecializedILi5ELi2ELi4ENS5_IJNS4_1CILi2EEENSA_ILi1EEESC_EEEEENS5_IJNSA_ILi128EEENSA_ILi64EEESF_EEEaNS5_IJlSC_lEEEaSI_NS4_8TiledMMAINS4_8MMA_AtomIJNS4_21SM100_MMA_S8_2x1SM_SSIaaiLi128ELi64ELNS4_4UMMA5MajorE0ELSN_0ELNSM_8SaturateE0EEEEEENS4_6LayoutINS5_IJSC_SC_SC_EEENS5_IJNSA_ILi0EEEST_ST_EEEEENS5_IJNS4_10UnderscoreESW_SW_EEEEENS4_18SM100_TMA_2SM_LOADENS4_14ComposedLayoutINS4_7SwizzleILi3ELi4ELi3EEENS4_18smem_ptr_flag_bitsILi8EEENSR_INS5_IJNSA_ILi8EEESF_EEENS5_IJSF_SC_EEEEEEEvNS4_8identityESZ_S19_vS1A_EENS_8epilogue10collective18CollectiveEpilogueINS1C_23Sm100TmaWarpSpecializedILi1ELi1ELi32ELb0ELb0EEEJNS5_IJSG_SG_SF_EEENS5_IJNSR_ISG_SC_EES1I_EEEaSI_aSI_NS1C_6fusion15FusionCallbacksIS1G_NS1K_17LinearCombinationIaiaiLNS_15FloatRoundStyleE2EEES1H_S1J_JEEENS4_5SM1004TMEM4LOAD26SM100_TMEM_LOAD_32dp32b32xENS4_13SM90_TMA_LOADENS10_INS11_ILi2ELi4ELi3EEES14_NSR_INS5_IJS15_SG_EEENS5_IJSG_SC_EEEEEEENS4_39AutoVectorizingCopyWithAssumedAlignmentILi128EEENS4_14SM90_TMA_STOREES1Z_S21_S21_EEEvvEEEEvNT_6ParamsE)
        /*088c*/ 	.short	0x0380
        /*088e*/ 	.short	0x0800


	//----- nvinfo : EIATTR_SW_WAR
	.align		4
.L_55:
        /*0890*/ 	.byte	0x04, 0x36
        /*0892*/ 	.short	(.L_57 - .L_56)
.L_56:
        /*0894*/ 	.word	0x00000008
.L_57:


//--------------------- .nv.callgraph             --------------------------
	.section	.nv.callgraph,"",@"SHT_CUDA_CALLGRAPH"
	.align	4
	.sectionentsize	8
	.align		4
        /*0000*/ 	.word	0x00000000
	.align		4
        /*0004*/ 	.word	0xffffffff
	.align		4
        /*0008*/ 	.word	index@(_ZN7cutlass13device_kernelINS_4gemm6kernel13GemmUniversalIN4cute5tupleIJiiiiEEENS1_10collective13CollectiveMmaINS1_35MainloopSm100TmaUmmaWarpSpecializedILi5ELi2ELi4ENS5_IJNS4_1CILi2EEENSA_ILi1EEESC_EEEEENS5_IJNSA_ILi128EEENSA_ILi64EEESF_EEEaNS5_IJlSC_lEEEaSI_NS4_8TiledMMAINS4_8MMA_AtomIJNS4_21SM100_MMA_S8_2x1SM_SSIaaiLi128ELi64ELNS4_4UMMA5MajorE0ELSN_0ELNSM_8SaturateE0EEEEEENS4_6LayoutINS5_IJSC_SC_SC_EEENS5_IJNSA_ILi0EEEST_ST_EEEEENS5_IJNS4_10UnderscoreESW_SW_EEEEENS4_18SM100_TMA_2SM_LOADENS4_14ComposedLayoutINS4_7SwizzleILi3ELi4ELi3EEENS4_18smem_ptr_flag_bitsILi8EEENSR_INS5_IJNSA_ILi8EEESF_EEENS5_IJSF_SC_EEEEEEEvNS4_8identityESZ_S19_vS1A_EENS_8epilogue10collective18CollectiveEpilogueINS1C_23Sm100TmaWarpSpecializedILi1ELi1ELi32ELb0ELb0EEEJNS5_IJSG_SG_SF_EEENS5_IJNSR_ISG_SC_EES1I_EEEaSI_aSI_NS1C_6fusion15FusionCallbacksIS1G_NS1K_17LinearCombinationIaiaiLNS_15FloatRoundStyleE2EEES1H_S1J_JEEENS4_5SM1004TMEM4LOAD26SM100_TMEM_LOAD_32dp32b32xENS4_13SM90_TMA_LOADENS10_INS11_ILi2ELi4ELi3EEES14_NSR_INS5_IJS15_SG_EEENS5_IJSG_SC_EEEEEEENS4_39AutoVectorizingCopyWithAssumedAlignmentILi128EEENS4_14SM90_TMA_STOREES1Z_S21_S21_EEEvvEEEEvNT_6ParamsE)
	.align		4
        /*000c*/ 	.word	index@(__assertfail)
	.align		4
        /*0010*/ 	.word	0x00000000
	.align		4
        /*0014*/ 	.word	0xfffffffe
	.align		4
        /*0018*/ 	.word	0x00000000
	.align		4
        /*001c*/ 	.word	0xfffffffd
	.align		4
        /*0020*/ 	.word	0x00000000
	.align		4
        /*0024*/ 	.word	0xfffffffc


//--------------------- .nv.constant4             --------------------------
	.section	.nv.constant4,"a",@progbits
	.align	8
	.align		8
.nv.constant4:
        /*0000*/ 	.dword	__assertfail
	.align		8
        /*0008*/ 	.dword	__unnamed_1
	.align		8
        /*0010*/ 	.dword	__unnamed_2
	.align		8
        /*0018*/ 	.dword	_ZN40_INTERNAL_f7040f9f_4_k_cu_9574f263_109594cuda3std3__45__cpo5beginE
	.align		8
        /*0020*/ 	.dword	_ZN40_INTERNAL_f7040f9f_4_k_cu_9574f263_109594cuda3std3__45__cpo3endE
	.align		8
        /*0028*/ 	.dword	_ZN40_INTERNAL_f7040f9f_4_k_cu_9574f263_109594cuda3std3__45__cpo6cbeginE
	.align		8
        /*0030*/ 	.dword	_ZN40_INTERNAL_f7040f9f_4_k_cu_9574f263_109594cuda3std3__45__cpo4cendE
	.align		8
        /*0038*/ 	.dword	_ZN40_INTERNAL_f7040f9f_4_k_cu_9574f263_109594cuda3std3__442_GLOBAL__N__f7040f9f_4_k_cu_9574f263_109596ignoreE
	.align		8
        /*0040*/ 	.dword	_ZN40_INTERNAL_f7040f9f_4_k_cu_9574f263_109594cuda3std3__419piecewise_constructE
	.align		8
        /*0048*/ 	.dword	_ZN40_INTERNAL_f7040f9f_4_k_cu_9574f263_109594cuda3std3__48in_placeE
	.align		8
        /*0050*/ 	.dword	_ZN40_INTERNAL_f7040f9f_4_k_cu_9574f263_109594cuda3std6ranges3__45__cpo4swapE
	.align		8
        /*0058*/ 	.dword	_ZN40_INTERNAL_f7040f9f_4_k_cu_9574f263_109594cuda3std6ranges3__45__cpo9iter_moveE
	.align		8
        /*0060*/ 	.dword	_ZN40_INTERNAL_f7040f9f_4_k_cu_9574f263_109594cute7productE
	.align		8
        /*0068*/ 	.dword	_ZN40_INTERNAL_f7040f9f_4_k_cu_9574f263_109594cute1_E
	.align		8
        /*0070*/ 	.dword	$str$25
	.align		8
        /*0078*/ 	.dword	$str$26
	.align		8
        /*0080*/ 	.dword	$str$27
	.align		8
        /*0088*/ 	.dword	$str$28


//--------------------- .text._ZN7cutlass13device_kernelINS_4gemm6kernel13GemmUniversalIN4cute5tupleIJiiiiEEENS1_10collective13CollectiveMmaINS1_35MainloopSm100TmaUmmaWarpSpecializedILi5ELi2ELi4ENS5_IJNS4_1CILi2EEENSA_ILi1EEESC_EEEEENS5_IJNSA_ILi128EEENSA_ILi64EEESF_EEEaNS5_IJlSC_lEEEaSI_NS4_8TiledMMAINS4_8MMA_AtomIJNS4_21SM100_MMA_S8_2x1SM_SSIaaiLi128ELi64ELNS4_4UMMA5MajorE0ELSN_0ELNSM_8SaturateE0EEEEEENS4_6LayoutINS5_IJSC_SC_SC_EEENS5_IJNSA_ILi0EEEST_ST_EEEEENS5_IJNS4_10UnderscoreESW_SW_EEEEENS4_18SM100_TMA_2SM_LOADENS4_14ComposedLayoutINS4_7SwizzleILi3ELi4ELi3EEENS4_18smem_ptr_flag_bitsILi8EEENSR_INS5_IJNSA_ILi8EEESF_EEENS5_IJSF_SC_EEEEEEEvNS4_8identityESZ_S19_vS1A_EENS_8epilogue10collective18CollectiveEpilogueINS1C_23Sm100TmaWarpSpecializedILi1ELi1ELi32ELb0ELb0EEEJNS5_IJSG_SG_SF_EEENS5_IJNSR_ISG_SC_EES1I_EEEaSI_aSI_NS1C_6fusion15FusionCallbacksIS1G_NS1K_17LinearCombinationIaiaiLNS_15FloatRoundStyleE2EEES1H_S1J_JEEENS4_5SM1004TMEM4LOAD26SM100_TMEM_LOAD_32dp32b32xENS4_13SM90_TMA_LOADENS10_INS11_ILi2ELi4ELi3EEES14_NSR_INS5_IJS15_SG_EEENS5_IJSG_SC_EEEEEEENS4_39AutoVectorizingCopyWithAssumedAlignmentILi128EEENS4_14SM90_TMA_STOREES1Z_S21_S21_EEEvvEEEEvNT_6ParamsE --------------------------
	.section	.text._ZN7cutlass13device_kernelINS_4gemm6kernel13GemmUniversalIN4cute5tupleIJiiiiEEENS1_10collective13CollectiveMmaINS1_35MainloopSm100TmaUmmaWarpSpecializedILi5ELi2ELi4ENS5_IJNS4_1CILi2EEENSA_ILi1EEESC_EEEEENS5_IJNSA_ILi128EEENSA_ILi64EEESF_EEEaNS5_IJlSC_lEEEaSI_NS4_8TiledMMAINS4_8MMA_AtomIJNS4_21SM100_MMA_S8_2x1SM_SSIaaiLi128ELi64ELNS4_4UMMA5MajorE0ELSN_0ELNSM_8SaturateE0EEEEEENS4_6LayoutINS5_IJSC_SC_SC_EEENS5_IJNSA_ILi0EEEST_ST_EEEEENS5_IJNS4_10UnderscoreESW_SW_EEEEENS4_18SM100_TMA_2SM_LOADENS4_14ComposedLayoutINS4_7SwizzleILi3ELi4ELi3EEENS4_18smem_ptr_flag_bitsILi8EEENSR_INS5_IJNSA_ILi8EEESF_EEENS5_IJSF_SC_EEEEEEEvNS4_8identityESZ_S19_vS1A_EENS_8epilogue10collective18CollectiveEpilogueINS1C_23Sm100TmaWarpSpecializedILi1ELi1ELi32ELb0ELb0EEEJNS5_IJSG_SG_SF_EEENS5_IJNSR_ISG_SC_EES1I_EEEaSI_aSI_NS1C_6fusion15FusionCallbacksIS1G_NS1K_17LinearCombinationIaiaiLNS_15FloatRoundStyleE2EEES1H_S1J_JEEENS4_5SM1004TMEM4LOAD26SM100_TMEM_LOAD_32dp32b32xENS4_13SM90_TMA_LOADENS10_INS11_ILi2ELi4ELi3EEES14_NSR_INS5_IJS15_SG_EEENS5_IJSG_SC_EEEEEEENS4_39AutoVectorizingCopyWithAssumedAlignmentILi128EEENS4_14SM90_TMA_STOREES1Z_S21_S21_EEEvvEEEEvNT_6ParamsE,"ax",@progbits
	.align	128
.text._ZN7cutlass13device_kernelINS_4gemm6kernel13GemmUniversalIN4cute5tupleIJiiiiEEENS1_10collective13CollectiveMmaINS1_35MainloopSm100TmaUmmaWarpSpecializedILi5ELi2ELi4ENS5_IJNS4_1CILi2EEENSA_ILi1EEESC_EEEEENS5_IJNSA_ILi128EEENSA_ILi64EEESF_EEEaNS5_IJlSC_lEEEaSI_NS4_8TiledMMAINS4_8MMA_AtomIJNS4_21SM100_MMA_S8_2x1SM_SSIaaiLi128ELi64ELNS4_4UMMA5MajorE0ELSN_0ELNSM_8SaturateE0EEEEEENS4_6LayoutINS5_IJSC_SC_SC_EEENS5_IJNSA_ILi0EEEST_ST_EEEEENS5_IJNS4_10UnderscoreESW_SW_EEEEENS4_18SM100_TMA_2SM_LOADENS4_14ComposedLayoutINS4_7SwizzleILi3ELi4ELi3EEENS4_18smem_ptr_flag_bitsILi8EEENSR_INS5_IJNSA_ILi8EEESF_EEENS5_IJSF_SC_EEEEEEEvNS4_8identityESZ_S19_vS1A_EENS_8epilogue10collective18CollectiveEpilogueINS1C_23Sm100TmaWarpSpecializedILi1ELi1ELi32ELb0ELb0EEEJNS5_IJSG_SG_SF_EEENS5_IJNSR_ISG_SC_EES1I_EEEaSI_aSI_NS1C_6fusion15FusionCallbacksIS1G_NS1K_17LinearCombinationIaiaiLNS_15FloatRoundStyleE2EEES1H_S1J_JEEENS4_5SM1004TMEM4LOAD26SM100_TMEM_LOAD_32dp32b32xENS4_13SM90_TMA_LOADENS10_INS11_ILi2ELi4ELi3EEES14_NSR_INS5_IJS15_SG_EEENS5_IJSG_SC_EEEEEEENS4_39AutoVectorizingCopyWithAssumedAlignmentILi128EEENS4_14SM90_TMA_STOREES1Z_S21_S21_EEEvvEEEEvNT_6ParamsE:
        .type           _ZN7cutlass13device_kernelINS_4gemm6kernel13GemmUniversalIN4cute5tupleIJiiiiEEENS1_10collective13CollectiveMmaINS1_35MainloopSm100TmaUmmaWarpSpecializedILi5ELi2ELi4ENS5_IJNS4_1CILi2EEENSA_ILi1EEESC_EEEEENS5_IJNSA_ILi128EEENSA_ILi64EEESF_EEEaNS5_IJlSC_lEEEaSI_NS4_8TiledMMAINS4_8MMA_AtomIJNS4_21SM100_MMA_S8_2x1SM_SSIaaiLi128ELi64ELNS4_4UMMA5MajorE0ELSN_0ELNSM_8SaturateE0EEEEEENS4_6LayoutINS5_IJSC_SC_SC_EEENS5_IJNSA_ILi0EEEST_ST_EEEEENS5_IJNS4_10UnderscoreESW_SW_EEEEENS4_18SM100_TMA_2SM_LOADENS4_14ComposedLayoutINS4_7SwizzleILi3ELi4ELi3EEENS4_18smem_ptr_flag_bitsILi8EEENSR_INS5_IJNSA_ILi8EEESF_EEENS5_IJSF_SC_EEEEEEEvNS4_8identityESZ_S19_vS1A_EENS_8epilogue10collective18CollectiveEpilogueINS1C_23Sm100TmaWarpSpecializedILi1ELi1ELi32ELb0ELb0EEEJNS5_IJSG_SG_SF_EEENS5_IJNSR_ISG_SC_EES1I_EEEaSI_aSI_NS1C_6fusion15FusionCallbacksIS1G_NS1K_17LinearCombinationIaiaiLNS_15FloatRoundStyleE2EEES1H_S1J_JEEENS4_5SM1004TMEM4LOAD26SM100_TMEM_LOAD_32dp32b32xENS4_13SM90_TMA_LOADENS10_INS11_ILi2ELi4ELi3EEES14_NSR_INS5_IJS15_SG_EEENS5_IJSG_SC_EEEEEEENS4_39AutoVectorizingCopyWithAssumedAlignmentILi128EEENS4_14SM90_TMA_STOREES1Z_S21_S21_EEEvvEEEEvNT_6ParamsE,@function
        .size           _ZN7cutlass13device_kernelINS_4gemm6kernel13GemmUniversalIN4cute5tupleIJiiiiEEENS1_10collective13CollectiveMmaINS1_35MainloopSm100TmaUmmaWarpSpecializedILi5ELi2ELi4ENS5_IJNS4_1CILi2EEENSA_ILi1EEESC_EEEEENS5_IJNSA_ILi128EEENSA_ILi64EEESF_EEEaNS5_IJlSC_lEEEaSI_NS4_8TiledMMAINS4_8MMA_AtomIJNS4_21SM100_MMA_S8_2x1SM_SSIaaiLi128ELi64ELNS4_4UMMA5MajorE0ELSN_0ELNSM_8SaturateE0EEEEEENS4_6LayoutINS5_IJSC_SC_SC_EEENS5_IJNSA_ILi0EEEST_ST_EEEEENS5_IJNS4_10UnderscoreESW_SW_EEEEENS4_18SM100_TMA_2SM_LOADENS4_14ComposedLayoutINS4_7SwizzleILi3ELi4ELi3EEENS4_18smem_ptr_flag_bitsILi8EEENSR_INS5_IJNSA_ILi8EEESF_EEENS5_IJSF_SC_EEEEEEEvNS4_8identityESZ_S19_vS1A_EENS_8epilogue10collective18CollectiveEpilogueINS1C_23Sm100TmaWarpSpecializedILi1ELi1ELi32ELb0ELb0EEEJNS5_IJSG_SG_SF_EEENS5_IJNSR_ISG_SC_EES1I_EEEaSI_aSI_NS1C_6fusion15FusionCallbacksIS1G_NS1K_17LinearCombinationIaiaiLNS_15FloatRoundStyleE2EEES1H_S1J_JEEENS4_5SM1004TMEM4LOAD26SM100_TMEM_LOAD_32dp32b32xENS4_13SM90_TMA_LOADENS10_INS11_ILi2ELi4ELi3EEES14_NSR_INS5_IJS15_SG_EEENS5_IJSG_SC_EEEEEEENS4_39AutoVectorizingCopyWithAssumedAlignmentILi128EEENS4_14SM90_TMA_STOREES1Z_S21_S21_EEEvvEEEEvNT_6ParamsE,(.L_x_152 - _ZN7cutlass13device_kernelINS_4gemm6kernel13GemmUniversalIN4cute5tupleIJiiiiEEENS1_10collective13CollectiveMmaINS1_35MainloopSm100TmaUmmaWarpSpecializedILi5ELi2ELi4ENS5_IJNS4_1CILi2EEENSA_ILi1EEESC_EEEEENS5_IJNSA_ILi128EEENSA_ILi64EEESF_EEEaNS5_IJlSC_lEEEaSI_NS4_8TiledMMAINS4_8MMA_AtomIJNS4_21SM100_MMA_S8_2x1SM_SSIaaiLi128ELi64ELNS4_4UMMA5MajorE0ELSN_0ELNSM_8SaturateE0EEEEEENS4_6LayoutINS5_IJSC_SC_SC_EEENS5_IJNSA_ILi0EEEST_ST_EEEEENS5_IJNS4_10UnderscoreESW_SW_EEEEENS4_18SM100_TMA_2SM_LOADENS4_14ComposedLayoutINS4_7SwizzleILi3ELi4ELi3EEENS4_18smem_ptr_flag_bitsILi8EEENSR_INS5_IJNSA_ILi8EEESF_EEENS5_IJSF_SC_EEEEEEEvNS4_8identityESZ_S19_vS1A_EENS_8epilogue10collective18CollectiveEpilogueINS1C_23Sm100TmaWarpSpecializedILi1ELi1ELi32ELb0ELb0EEEJNS5_IJSG_SG_SF_EEENS5_IJNSR_ISG_SC_EES1I_EEEaSI_aSI_NS1C_6fusion15FusionCallbacksIS1G_NS1K_17LinearCombinationIaiaiLNS_15FloatRoundStyleE2EEES1H_S1J_JEEENS4_5SM1004TMEM4LOAD26SM100_TMEM_LOAD_32dp32b32xENS4_13SM90_TMA_LOADENS10_INS11_ILi2ELi4ELi3EEES14_NSR_INS5_IJS15_SG_EEENS5_IJSG_SC_EEEEEEENS4_39AutoVectorizingCopyWithAssumedAlignmentILi128EEENS4_14SM90_TMA_STOREES1Z_S21_S21_EEEvvEEEEvNT_6ParamsE)
        .other          _ZN7cutlass13device_kernelINS_4gemm6kernel13GemmUniversalIN4cute5tupleIJiiiiEEENS1_10collective13CollectiveMmaINS1_35MainloopSm100TmaUmmaWarpSpecializedILi5ELi2ELi4ENS5_IJNS4_1CILi2EEENSA_ILi1EEESC_EEEEENS5_IJNSA_ILi128EEENSA_ILi64EEESF_EEEaNS5_IJlSC_lEEEaSI_NS4_8TiledMMAINS4_8MMA_AtomIJNS4_21SM100_MMA_S8_2x1SM_SSIaaiLi128ELi64ELNS4_4UMMA5MajorE0ELSN_0ELNSM_8SaturateE0EEEEEENS4_6LayoutINS5_IJSC_SC_SC_EEENS5_IJNSA_ILi0EEEST_ST_EEEEENS5_IJNS4_10UnderscoreESW_SW_EEEEENS4_18SM100_TMA_2SM_LOADENS4_14ComposedLayoutINS4_7SwizzleILi3ELi4ELi3EEENS4_18smem_ptr_flag_bitsILi8EEENSR_INS5_IJNSA_ILi8EEESF_EEENS5_IJSF_SC_EEEEEEEvNS4_8identityESZ_S19_vS1A_EENS_8epilogue10collective18CollectiveEpilogueINS1C_23Sm100TmaWarpSpecializedILi1ELi1ELi32ELb0ELb0EEEJNS5_IJSG_SG_SF_EEENS5_IJNSR_ISG_SC_EES1I_EEEaSI_aSI_NS1C_6fusion15FusionCallbacksIS1G_NS1K_17LinearCombinationIaiaiLNS_15FloatRoundStyleE2EEES1H_S1J_JEEENS4_5SM1004TMEM4LOAD26SM100_TMEM_LOAD_32dp32b32xENS4_13SM90_TMA_LOADENS10_INS11_ILi2ELi4ELi3EEES14_NSR_INS5_IJS15_SG_EEENS5_IJSG_SC_EEEEEEENS4_39AutoVectorizingCopyWithAssumedAlignmentILi128EEENS4_14SM90_TMA_STOREES1Z_S21_S21_EEEvvEEEEvNT_6ParamsE,@"STO_CUDA_ENTRY STV_DEFAULT"
_ZN7cutlass13device_kernelINS_4gemm6kernel13GemmUniversalIN4cute5tupleIJiiiiEEENS1_10collective13CollectiveMmaINS1_35MainloopSm100TmaUmmaWarpSpecializedILi5ELi2ELi4ENS5_IJNS4_1CILi2EEENSA_ILi1EEESC_EEEEENS5_IJNSA_ILi128EEENSA_ILi64EEESF_EEEaNS5_IJlSC_lEEEaSI_NS4_8TiledMMAINS4_8MMA_AtomIJNS4_21SM100_MMA_S8_2x1SM_SSIaaiLi128ELi64ELNS4_4UMMA5MajorE0ELSN_0ELNSM_8SaturateE0EEEEEENS4_6LayoutINS5_IJSC_SC_SC_EEENS5_IJNSA_ILi0EEEST_ST_EEEEENS5_IJNS4_10UnderscoreESW_SW_EEEEENS4_18SM100_TMA_2SM_LOADENS4_14ComposedLayoutINS4_7SwizzleILi3ELi4ELi3EEENS4_18smem_ptr_flag_bitsILi8EEENSR_INS5_IJNSA_ILi8EEESF_EEENS5_IJSF_SC_EEEEEEEvNS4_8identityESZ_S19_vS1A_EENS_8epilogue10collective18CollectiveEpilogueINS1C_23Sm100TmaWarpSpecializedILi1ELi1ELi32ELb0ELb0EEEJNS5_IJSG_SG_SF_EEENS5_IJNSR_ISG_SC_EES1I_EEEaSI_aSI_NS1C_6fusion15FusionCallbacksIS1G_NS1K_17LinearCombinationIaiaiLNS_15FloatRoundStyleE2EEES1H_S1J_JEEENS4_5SM1004TMEM4LOAD26SM100_TMEM_LOAD_32dp32b32xENS4_13SM90_TMA_LOADENS10_INS11_ILi2ELi4ELi3EEES14_NSR_INS5_IJS15_SG_EEENS5_IJSG_SC_EEEEEEENS4_39AutoVectorizingCopyWithAssumedAlignmentILi128EEENS4_14SM90_TMA_STOREES1Z_S21_S21_EEEvvEEEEvNT_6ParamsE:
[----:B------:R-:W1:Y:S01]  /*0000*/  LDC R1, c[0x0][0x37c] ;  /* 0x0000df00ff017b82 */ /* 0x000e620000000800 */
[----:B------:R-:W2:Y:S01]  /*0010*/  S2R R103, SR_TID.X ;  /* 0x0000000000677919 */ /* 0x000ea20000002100 */
[----:B------:R-:W3:Y:S06]  /*0020*/  LDCU.64 UR6, c[0x0][0x890] ;  /* 0x00011200ff0677ac */ /* 0x000eec0008000a00 */
[----:B------:R-:W4:Y:S01]  /*0030*/  S2UR UR37, SR_CgaCtaId ;  /* 0x00000000002579c3 */ /* 0x000f220000008800 */
[----:B------:R-:W-:Y:S02]  /*0040*/  PRMT R99, RZ, 0x7610, R99 ;  /* 0x00007610ff637816 */ /* 0x000fe40000000063 */
[----:B------:R-:W-:Y:S01]  /*0050*/  ELECT P1, URZ, PT ;  /* 0x0000000000ff782f */ /* 0x000fe20003820000 */
[----:B------:R-:W1:Y:S01]  /*0060*/  LDCU.64 UR40, c[0x0][0x358] ;  /* 0x00006b00ff2877ac */ /* 0x000e620008000a00 */
[----:B---3--:R-:W-:-:S04]  /*0070*/  UISETP.NE.U32.AND UP0, UPT, UR6, URZ, UPT ;  /* 0x000000ff0600728c */ /* 0x008fc8000bf05070 */
[----:B------:R-:W-:Y:S02]  /*0080*/  UISETP.NE.AND.EX UP0, UPT, UR7, URZ, UPT, UP0 ;  /* 0x000000ff0700728c */ /* 0x000fe4000bf05300 */
[----:B----4-:R-:W-:Y:S02]  /*0090*/  ULOP3.LUT UR5, UR37, 0x1, URZ, 0xc0, !UPT ;  /* 0x0000000125057892 */ /* 0x010fe4000f8ec0ff */
[----:B------:R-:W-:Y:S01]  /*00a0*/  ULOP3.LUT UR4, UR37, 0x1, URZ, 0x3c, !UPT ;  /* 0x0000000125047892 */ /* 0x000fe2000f8e3cff */
[----:B--2---:R-:W-:-:S05]  /*00b0*/  SHF.R.U32.HI R106, RZ, 0x5, R103 ;  /* 0x00000005ff6a7819 */ /* 0x004fca0000011667 */
[----:B------:R-:W2:Y:S02]  /*00c0*/  SHFL.IDX PT, R0, R106, RZ, 0x1f ;  /* 0x00001fff6a007589 */ /* 0x000ea400000e0000 */
[----:B--2---:R-:W-:Y:S01]  /*00d0*/  R2UR UR10, R0 ;  /* 0x00000000000a72ca */ /* 0x004fe200000e0000 */
[----:B-1----:R-:W-:-:S14]  /*00e0*/  BRA.U UP0, `(.L_x_0) ;  /* 0x00000001002c7547 */ /* 0x002fdc000b800000 */
[----:B------:R-:W1:Y:S02]  /*00f0*/  LDCU.64 UR8, c[0x0][0x888] ;  /* 0x00011100ff0877ac */ /* 0x000e640008000a00 */
[----:B-1----:R-:W-:-:S04]  /*0100*/  UISETP.NE.U32.AND UP0, UPT, UR8, URZ, UPT ;  /* 0x000000ff0800728c */ /* 0x002fc8000bf05070 */
[----:B------:R-:W-:-:S09]  /*0110*/  UISETP.NE.AND.EX UP0, UPT, UR9, URZ, UPT, UP0 ;  /* 0x000000ff0900728c */ /* 0x000fd2000bf05300 */
[----:B------:R-:W-:Y:S05]  /*0120*/  BRA.U !UP0, `(.L_x_1) ;  /* 0x0000000108107547 */ /* 0x000fea000b800000 */
[----:B------:R-:W1:Y:S02]  /*0130*/  LDC.64 R48, c[0x0][0x888] ;  /* 0x00022200ff307b82 */ /* 0x000e640000000a00 */
[----:B-1----:R1:W5:Y:S01]  /*0140*/  LDG.E R48, desc[UR40][R48.64] ;  /* 0x0000002830307981 */ /* 0x002362000c1e1900 */
[----:B------:R-:W-:Y:S01]  /*0150*/  HFMA2 R99, -RZ, RZ, 0, 5.9604644775390625e-08 ;  /* 0x00000001ff637431 */ /* 0x000fe200000001ff */
[----:B------:R-:W-:Y:S05]  /*0160*/  BRA `(.L_x_0) ;  /* 0x00000000000c7947 */ /* 0x000fea0003800000 */
.L_x_1:
[----:B------:R-:W1:Y:S01]  /*0170*/  LDCU UR8, c[0x0][0x880] ;  /* 0x00011000ff0877ac */ /* 0x000e620008000800 */
[----:B------:R-:W-:Y:S01]  /*0180*/  HFMA2 R99, -RZ, RZ, 0, 5.9604644775390625e-08 ;  /* 0x00000001ff637431 */ /* 0x000fe200000001ff */
[----:B-1----:R-:W-:-:S07]  /*0190*/  MOV R48, UR8 ;  /* 0x0000000800307c02 */ /* 0x002fce0008000f00 */
.L_x_0:
[----:B------:R-:W2:Y:S02]  /*01a0*/  LDCU.64 UR8, c[0x0][0x8b0] ;  /* 0x00011600ff0877ac */ /* 0x000ea40008000a00 */
[----:B--2---:R-:W-:-:S04]  /*01b0*/  UISETP.NE.U32.AND UP0, UPT, UR8, URZ, UPT ;  /* 0x000000ff0800728c */ /* 0x004fc8000bf05070 */
[----:B------:R-:W-:-:S09]  /*01c0*/  UISETP.NE.AND.EX UP0, UPT, UR9, URZ, UPT, UP0 ;  /* 0x000000ff0900728c */ /* 0x000fd2000bf05300 */
[----:B------:R-:W-:Y:S05]  /*01d0*/  BRA.U UP0, `(.L_x_2) ;  /* 0x0000000100247547 */ /* 0x000fea000b800000 */
[----:B------:R-:W2:Y:S02]  /*01e0*/  LDCU.64 UR8, c[0x0][0x8a8] ;  /* 0x00011500ff0877ac */ /* 0x000ea40008000a00 */
[----:B--2---:R-:W-:-:S04]  /*01f0*/  UISETP.NE.U32.AND UP0, UPT, UR8, URZ, UPT ;  /* 0x000000ff0800728c */ /* 0x004fc8000bf05070 */
[----:B------:R-:W-:-:S09]  /*0200*/  UISETP.NE.AND.EX UP0, UPT, UR9, URZ, UPT, UP0 ;  /* 0x000000ff0900728c */ /* 0x000fd2000bf05300 */
[----:B------:R-:W-:Y:S05]  /*0210*/  BRA.U !UP0, `(.L_x_3) ;  /* 0x00000001080c7547 */ /* 0x000fea000b800000 */
[----:B------:R-:W2:Y:S02]  /*0220*/  LDC.64 R46, c[0x0][0x8a8] ;  /* 0x00022a00ff2e7b82 */ /* 0x000ea40000000a00 */
[----:B--2---:R2:W5:Y:S01]  /*0230*/  LDG.E R46, desc[UR40][R46.64] ;  /* 0x000000282e2e7981 */ /* 0x004562000c1e1900 */
[----:B------:R-:W-:Y:S05]  /*0240*/  BRA `(.L_x_2) ;  /* 0x0000000000087947 */ /* 0x000fea0003800000 */
.L_x_3:
[----:B------:R-:W2:Y:S02]  /*0250*/  LDCU UR8, c[0x0][0x8a0] ;  /* 0x00011400ff0877ac */ /* 0x000ea40008000800 */
[----:B--2---:R-:W-:Y:S02]  /*0260*/  MOV R46, UR8 ;  /* 0x00000008002e7c02 */ /* 0x004fe40008000f00 */
.L_x_2:
[----:B------:R-:W-:Y:S01]  /*0270*/  IMAD.U32 R0, RZ, RZ, UR10 ;  /* 0x0000000aff007e24 */ /* 0x000fe2000f8e00ff */
[----:B------:R-:W-:Y:S04]  /*0280*/  BSSY.RECONVERGENT B0, `(.L_x_4) ;  /* 0x000000c000007945 */ /* 0x000fe80003800200 */
[C---:B------:R-:W-:Y:S02]  /*0290*/  ISETP.NE.OR P2, PT, R0.reuse, 0x1, !P1 ;  /* 0x000000010000780c */ /* 0x040fe40004f45670 */
[----:B------:R-:W-:-:S11]  /*02a0*/  ISETP.NE.OR P0, PT, R0, 0x3, !P1 ;  /* 0x000000030000780c */ /* 0x000fd60004f05670 */
[----:B------:R-:W-:Y:S05]  /*02b0*/  @P2 BRA `(.L_x_5) ;  /* 0x0000000000202947 */ /* 0x000fea0003800000 */
[----:B------:R-:W3:Y:S02]  /*02c0*/  LDCU.64 UR8, c[0x0][0x348] ;  /* 0x00006900ff0877ac */ /* 0x000ee40008000a00 */
[----:B---3--:R-:W-:Y:S02]  /*02d0*/  UIADD3 UR12, UP1, UPT, UR8, 0x80, URZ ;  /* 0x00000080080c7890 */ /* 0x008fe4000ff3e0ff */
[----:B------:R-:W-:Y:S02]  /*02e0*/  UIADD3 UR8, UP0, UPT, UR8, 0x180, URZ ;  /* 0x0000018008087890 */ /* 0x000fe4000ff1e0ff */
[----:B------:R-:W-:Y:S02]  /*02f0*/  UIADD3.X UR13, UPT, UPT, URZ, UR9, URZ, UP1, !UPT ;  /* 0x00000009ff0d7290 */ /* 0x000fe40008ffe4ff */
[----:B------:R-:W-:-:S07]  /*0300*/  UIADD3.X UR9, UPT, UPT, URZ, UR9, URZ, UP0, !UPT ;  /* 0x00000009ff097290 */ /* 0x000fce00087fe4ff */
[----:B------:R3:W-:Y:S02]  /*0310*/  UTMACCTL.PF [UR12] ;  /* 0x000000000c0079b9 */ /* 0x0007e40008040000 */
[----:B------:R3:W-:Y:S02]  /*0320*/  UTMACCTL.PF [UR8] ;  /* 0x00000000080079b9 */ /* 0x0007e40008040000 */
[----:B---3--:R-:W-:Y:S01]  /*0330*/  NOP ;  /* 0x0000000000007918 */ /* 0x008fe20000000000 */
.L_x_5:
[----:B------:R-:W-:Y:S05]  /*0340*/  BSYNC.RECONVERGENT B0 ;  /* 0x0000000000007941 */ /* 0x000fea0003800200 */
.L_x_4:
[----:B------:R-:W-:Y:S04]  /*0350*/  BSSY.RECONVERGENT B0, `(.L_x_6) ;  /* 0x000000a000007945 */ /* 0x000fe80003800200 */
        /* <DEDUP_REMOVED lines=9> */
.L_x_7:
[----:B------:R-:W-:Y:S05]  /*03f0*/  BSYNC.RECONVERGENT B0 ;  /* 0x0000000000007941 */ /* 0x000fea0003800200 */
.L_x_6:
[----:B------:R-:W3:Y:S01]  /*0400*/  LDCU.64 UR8, c[0x0][0x888] ;  /* 0x00011100ff0877ac */ /* 0x000ee20008000a00 */
[----:B------:R-:W-:Y:S02]  /*0410*/  UISETP.EQ.U32.AND UP1, UPT, UR6, URZ, UPT ;  /* 0x000000ff0600728c */ /* 0x000fe4000bf22070 */
[----:B------:R-:W-:Y:S02]  /*0420*/  UPLOP3.LUT UP5, UPT, UPT, UPT, UPT, 0x80, 0x8 ;  /* 0x000000000008789c */ /* 0x000fe40003faf070 */
[----:B---3--:R-:W-:-:S04]  /*0430*/  UISETP.NE.U32.AND UP0, UPT, UR8, URZ, UPT ;  /* 0x000000ff0800728c */ /* 0x008fc8000bf05070 */
[----:B------:R-:W-:-:S04]  /*0440*/  UISETP.NE.AND.EX UP0, UPT, UR9, URZ, UPT, UP0 ;  /* 0x000000ff0900728c */ /* 0x000fc8000bf05300 */
[----:B------:R-:W-:-:S04]  /*0450*/  UISETP.EQ.OR.EX UP2, UPT, UR7, URZ, !UP0, UP1 ;  /* 0x000000ff0700728c */ /* 0x000fc8000c742710 */
[----:B------:R-:W-:-:S05]  /*0460*/  UP2UR UR44, UPR, URZ, 0x4 ;  /* 0x00000004ff2c7883 */ /* 0x000fca0008000000 */
[----:B------:R-:W-:Y:S07]  /*0470*/  BRA.U !UP2, `(.L_x_8) ;  /* 0x000000010a207547 */ /* 0x000fee000b800000 */
[----:B-----5:R-:W-:Y:S01]  /*0480*/  R2UR UR8, R48 ;  /* 0x00000000300872ca */ /* 0x020fe200000e0000 */
[----:B------:R-:W-:Y:S02]  /*0490*/  UISETP.NE.U32.AND UP2, UPT, UR6, URZ, UPT ;  /* 0x000000ff0600728c */ /* 0x000fe4000bf45070 */
[----:B------:R-:W-:Y:S02]  /*04a0*/  USEL UR6, URZ, 0xffffffff, UP0 ;  /* 0xffffffffff067887 */ /* 0x000fe40008000000 */
[----:B------:R-:W-:-:S08]  /*04b0*/  UISETP.NE.AND.EX UP2, UPT, UR7, URZ, UPT, UP2 ;  /* 0x000000ff0700728c */ /* 0x000fd0000bf45320 */
[----:B------:R-:W-:-:S04]  /*04c0*/  UISETP.NE.AND UP1, UPT, UR8, URZ, UPT ;  /* 0x000000ff0800728c */ /* 0x000fc8000bf25270 */
[----:B------:R-:W-:-:S04]  /*04d0*/  @!UP2 USEL UR6, URZ, 0xffffffff, UP1 ;  /* 0xffffffffff06a887 */ /* 0x000fc80008800000 */
[----:B------:R-:W-:-:S04]  /*04e0*/  ULOP3.LUT UR6, UR6, 0x1, URZ, 0xc0, !UPT ;  /* 0x0000000106067892 */ /* 0x000fc8000f8ec0ff */
[----:B------:R-:W-:-:S11]  /*04f0*/  UISETP.NE.U32.AND UP5, UPT, UR6, 0x1, UPT ;  /* 0x000000010600788c */ /* 0x000fd6000bfa5070 */
.L_x_8:
[----:B------:R-:W3:Y:S01]  /*0500*/  SHFL.IDX PT, R0, R106, RZ, 0x1f ;  /* 0x00001fff6a007589 */ /* 0x000ee200000e0000 */
[----:B------:R-:W-:-:S04]  /*0510*/  UISETP.NE.AND UP1, UPT, UR10, 0x2, UPT ;  /* 0x000000020a00788c */ /* 0x000fc8000bf25270 */
[----:B------:R-:W-:Y:S02]  /*0520*/  UISETP.EQ.AND UP2, UPT, UR5, URZ, !UP1 ;  /* 0x000000ff0500728c */ /* 0x000fe4000cf42270 */
[----:B------:R-:W-:-:S04]  /*0530*/  USEL UR7, URZ, 0x1, UP1 ;  /* 0x00000001ff077887 */ /* 0x000fc80008800000 */
[----:B------:R-:W-:Y:S02]  /*0540*/  PLOP3.LUT P5, PT, P1, PT, UP2, 0x80, 0x8 ;  /* 0x000000000008781c */ /* 0x000fe40000faf028 */
[----:B---3--:R-:W-:-:S13]  /*0550*/  ISETP.NE.AND P0, PT, R0, RZ, PT ;  /* 0x000000ff0000720c */ /* 0x008fda0003f05270 */
[----:B------:R-:W-:Y:S05]  /*0560*/  @P0 BRA `(.L_x_9) ;  /* 0x00000000004c0947 */ /* 0x000fea0003800000 */
[----:B------:R-:W-:Y:S01]  /*0570*/  UMOV UR8, 0x400 ;  /* 0x0000040000087882 */ /* 0x000fe20000000000 */
[----:B------:R-:W-:Y:S01]  /*0580*/  UMOV UR6, 0x1 ;  /* 0x0000000100067882 */ /* 0x000fe20000000000 */
[----:B------:R-:W-:Y:S02]  /*0590*/  ULEA UR8, UR37, UR8, 0x18 ;  /* 0x0000000825087291 */ /* 0x000fe4000f8ec0ff */
[----:B------:R-:W-:-:S04]  /*05a0*/  UIADD3 UR12, UPT, UPT, -UR6, 0x100000, URZ ;  /* 0x00100000060c7890 */ /* 0x000fc8000fffe1ff */
[----:B------:R-:W-:Y:S02]  /*05b0*/  USHF.L.U32 UR13, UR12, 0xb, URZ ;  /* 0x0000000b0c0d7899 */ /* 0x000fe400080006ff */
[----:B------:R-:W-:Y:S01]  /*05c0*/  USHF.L.U32 UR12, UR12, 0x1, URZ ;  /* 0x000000010c0c7899 */ /* 0x000fe200080006ff */
[----:B------:R-:W-:Y:S01]  /*05d0*/  ELECT P0, URZ, PT ;  /* 0x0000000000ff782f */ /* 0x000fe20003800000 */
[----:B------:R-:W3:Y:S10]  /*05e0*/  FENCE.VIEW.ASYNC.S ;  /* 0x00000000000073c6 */ /* 0x000ef40000000000 */
[----:B---3--:R3:W4:Y:S01]  /*05f0*/  SYNCS.EXCH.64 URZ, [UR8], UR12 ;  /* 0x0000000c08ff75b2 */ /* 0x0087220008000100 */
[----:B------:R3:W1:Y:S01]  /*0600*/  SYNCS.EXCH.64 URZ, [UR8+0x28], UR12 ;  /* 0x0000280c08ff75b2 */ /* 0x0006620008000100 */
        /* <DEDUP_REMOVED lines=8> */
[----:B------:R-:W-:Y:S01]  /*0690*/  NOP ;  /* 0x0000000000007918 */ /* 0x000fe20000000000 */
.L_x_9:
[----:B------:R-:W2:Y:S01]  /*06a0*/  SHFL.IDX PT, R0, R106, RZ, 0x1f ;  /* 0x00001fff6a007589 */ /* 0x000ea200000e0000 */
[----:B------:R-:W-:Y:S01]  /*06b0*/  NOP ;  /* 0x0000000000007918 */ /* 0x000fe20000000000 */
[----:B--2---:R-:W-:-:S13]  /*06c0*/  ISETP.NE.AND P0, PT, R0, 0x1, PT ;  /* 0x000000010000780c */ /* 0x004fda0003f05270 */
[----:B------:R-:W-:Y:S05]  /*06d0*/  @P0 BRA `(.L_x_10) ;  /* 0x00000000003c0947 */ /* 0x000fea0003800000 */
[----:B------:R-:W-:Y:S01]  /*06e0*/  UMOV UR9, 0x400 ;  /* 0x0000040000097882 */ /* 0x000fe20000000000 */
[----:B---3--:R-:W-:Y:S01]  /*06f0*/  UMOV UR8, 0x20 ;  /* 0x0000002000087882 */ /* 0x008fe20000000000 */
[----:B------:R-:W-:Y:S01]  /*0700*/  UMOV UR6, 0x80 ;  /* 0x0000008000067882 */ /* 0x000fe20000000000 */
[----:B------:R-:W-:Y:S02]  /*0710*/  ULEA UR9, UR37, UR9, 0x18 ;  /* 0x0000000925097291 */ /* 0x000fe4000f8ec0ff */
[----:B------:R-:W-:-:S04]  /*0720*/  UIADD3 UR12, UPT, UPT, -UR8, 0x100000, URZ ;  /* 0x00100000080c7890 */ /* 0x000fc8000fffe1ff */
[----:B------:R-:W-:Y:S02]  /*0730*/  USHF.L.U32 UR13, UR12, 0xb, URZ ;  /* 0x0000000b0c0d7899 */ /* 0x000fe400080006ff */
[----:B------:R-:W-:Y:S02]  /*0740*/  USHF.L.U32 UR12, UR12, 0x1, URZ ;  /* 0x000000010c0c7899 */ /* 0x000fe400080006ff */
[----:B------:R-:W-:-:S04]  /*0750*/  UIADD3 UR14, UPT, UPT, -UR6, 0x100000, URZ ;  /* 0x00100000060e7890 */ /* 0x000fc8000fffe1ff */
[----:B------:R-:W-:Y:S02]  /*0760*/  USHF.L.U32 UR15, UR14, 0xb, URZ ;  /* 0x0000000b0e0f7899 */ /* 0x000fe400080006ff */
[----:B------:R-:W-:Y:S01]  /*0770*/  USHF.L.U32 UR14, UR14, 0x1, URZ ;  /* 0x000000010e0e7899 */ /* 0x000fe200080006ff */
[----:B------:R-:W-:Y:S01]  /*0780*/  ELECT P0, URZ, PT ;  /* 0x0000000000ff782f */ /* 0x000fe20003800000 */
[----:B------:R-:W2:Y:S02]  /*0790*/  FENCE.VIEW.ASYNC.S ;  /* 0x00000000000073c6 */ /* 0x000ea40000000000 */
[----:B--2---:R2:W3:Y:S08]  /*07a0*/  SYNCS.EXCH.64 URZ, [UR9+0x50], UR12 ;  /* 0x0000500c09ff75b2 */ /* 0x0044f00008000100 */
[----:B------:R2:W1:Y:S01]  /*07b0*/  SYNCS.EXCH.64 URZ, [UR9+0x58], UR14 ;  /* 0x0000580e09ff75b2 */ /* 0x0004620008000100 */
[----:B------:R-:W-:Y:S01]  /*07c0*/  NOP ;  /* 0x0000000000007918 */ /* 0x000fe20000000000 */
.L_x_10:
[----:B------:R-:W4:Y:S01]  /*07d0*/  SHFL.IDX PT, R0, R106, RZ, 0x1f ;  /* 0x00001fff6a007589 */ /* 0x000f2200000e0000 */
[----:B------:R-:W-:Y:S01]  /*07e0*/  NOP ;  /* 0x0000000000007918 */ /* 0x000fe20000000000 */
[----:B----4-:R-:W-:-:S13]  /*07f0*/  ISETP.NE.AND P0, PT, R0, 0x3, PT ;  /* 0x000000030000780c */ /* 0x010fda0003f05270 */
[----:B------:R-:W-:Y:S05]  /*0800*/  @P0 BRA `(.L_x_11) ;  /* 0x00000000002c0947 */ /* 0x000fea0003800000 */
[----:B---3--:R-:W-:Y:S01]  /*0810*/  UMOV UR8, 0x400 ;  /* 0x0000040000087882 */ /* 0x008fe20000000000 */
[----:B------:R-:W-:Y:S01]  /*0820*/  UMOV UR6, 0x20 ;  /* 0x0000002000067882 */ /* 0x000fe20000000000 */
[----:B------:R-:W-:Y:S02]  /*0830*/  ULEA UR8, UR37, UR8, 0x18 ;  /* 0x0000000825087291 */ /* 0x000fe4000f8ec0ff */
[----:B--2---:R-:W-:-:S04]  /*0840*/  UIADD3 UR12, UPT, UPT, -UR6, 0x100000, URZ ;  /* 0x00100000060c7890 */ /* 0x004fc8000fffe1ff */
[----:B------:R-:W-:Y:S02]  /*0850*/  USHF.L.U32 UR13, UR12, 0xb, URZ ;  /* 0x0000000b0c0d7899 */ /* 0x000fe400080006ff */
[----:B------:R-:W-:Y:S01]  /*0860*/  USHF.L.U32 UR12, UR12, 0x1, URZ ;  /* 0x000000010c0c7899 */ /* 0x000fe200080006ff */
[----:B------:R-:W-:Y:S01]  /*0870*/  ELECT P0, URZ, PT ;  /* 0x0000000000ff782f */ /* 0x000fe20003800000 */
[----:B------:R-:W2:Y:S10]  /*0880*/  FENCE.VIEW.ASYNC.S ;  /* 0x00000000000073c6 */ /* 0x000eb40000000000 */
[----:B--2---:R4:W2:Y:S01]  /*0890*/  SYNCS.EXCH.64 URZ, [UR8+0x60], UR12 ;  /* 0x0000600c08ff75b2 */ /* 0x0048a20008000100 */
[----:B------:R4:W3:Y:S02]  /*08a0*/  SYNCS.EXCH.64 URZ, [UR8+0x68], UR12 ;  /* 0x0000680c08ff75b2 */ /* 0x0008e40008000100 */
[----:B----4-:R-:W-:Y:S01]  /*08b0*/  NOP ;  /* 0x0000000000007918 */ /* 0x010fe20000000000 */
.L_x_11:
[----:B------:R-:W4:Y:S01]  /*08c0*/  SHFL.IDX PT, R0, R106, RZ, 0x1f ;  /* 0x00001fff6a007589 */ /* 0x000f2200000e0000 */
[----:B------:R-:W-:Y:S01]  /*08d0*/  NOP ;  /* 0x0000000000007918 */ /* 0x000fe20000000000 */
[----:B----4-:R-:W-:-:S13]  /*08e0*/  ISETP.NE.AND P0, PT, R0, 0x4, PT ;  /* 0x000000040000780c */ /* 0x010fda0003f05270 */
[----:B------:R-:W-:Y:S05]  /*08f0*/  @P0 BRA `(.L_x_12) ;  /* 0x0000000000480947 */ /* 0x000fea0003800000 */
[----:B--2---:R-:W-:Y:S01]  /*0900*/  UMOV UR9, 0x1e0 ;  /* 0x000001e000097882 */ /* 0x004fe20000000000 */
[----:B---3--:R-:W-:Y:S01]  /*0910*/  UMOV UR8, 0x400 ;  /* 0x0000040000087882 */ /* 0x008fe20000000000 */
[----:B------:R-:W-:Y:S01]  /*0920*/  USEL UR9, UR9, 0x1a0, UP5 ;  /* 0x000001a009097887 */ /* 0x000fe2000a800000 */
        /* <DEDUP_REMOVED lines=10> */
[----:B--2---:R4:W2:Y:S08]  /*09d0*/  SYNCS.EXCH.64 URZ, [UR8+0x70], UR12 ;  /* 0x0000700c08ff75b2 */ /* 0x0048b00008000100 */
[----:B------:R4:W3:Y:S01]  /*09e0*/  SYNCS.EXCH.64 URZ, [UR8+0x80], UR14 ;  /* 0x0000800e08ff75b2 */ /* 0x0008e20008000100 */
[----:B------:R4:W1:Y:S01]  /*09f0*/  SYNCS.EXCH.64 URZ, [UR8+0x78], UR12 ;  /* 0x0000780c08ff75b2 */ /* 0x0008620008000100 */
[----:B------:R4:W1:Y:S02]  /*0a00*/  SYNCS.EXCH.64 URZ, [UR8+0x88], UR14 ;  /* 0x0000880e08ff75b2 */ /* 0x0008640008000100 */
[----:B----4-:R-:W-:Y:S01]  /*0a10*/  NOP ;  /* 0x0000000000007918 */ /* 0x010fe20000000000 */
.L_x_12:
[----:B------:R-:W4:Y:S01]  /*0a20*/  SHFL.IDX PT, R0, R106, RZ, 0x1f ;  /* 0x00001fff6a007589 */ /* 0x000f2200000e0000 */
[----:B------:R-:W-:Y:S01]  /*0a30*/  NOP ;  /* 0x0000000000007918 */ /* 0x000fe20000000000 */
[----:B----4-:R-:W-:-:S13]  /*0a40*/  ISETP.NE.AND P0, PT, R0, 0x5, PT ;  /* 0x000000050000780c */ /* 0x010fda0003f05270 */
[----:B------:R-:W-:Y:S05]  /*0a50*/  @P0 BRA `(.L_x_13) ;  /* 0x0000000000540947 */ /* 0x000fea0003800000 */
[----:B--2---:R-:W-:Y:S01]  /*0a60*/  UMOV UR9, 0x400 ;  /* 0x0000040000097882 */ /* 0x004fe20000000000 */
        /* <DEDUP_REMOVED lines=14> */
[----:B------:R4:W1:Y:S01]  /*0b50*/  SYNCS.EXCH.64 URZ, [UR9+0xb8], UR14 ;  /* 0x0000b80e09ff75b2 */ /* 0x0008620008000100 */
[----:B------:R4:W1:Y:S01]  /*0b60*/  SYNCS.EXCH.64 URZ, [UR9+0xa0], UR12 ;  /* 0x0000a00c09ff75b2 */ /* 0x0008620008000100 */
[----:B------:R4:W1:Y:S01]  /*0b70*/  SYNCS.EXCH.64 URZ, [UR9+0xc0], UR14 ;  /* 0x0000c00e09ff75b2 */ /* 0x0008620008000100 */
[----:B------:R4:W1:Y:S01]  /*0b80*/  SYNCS.EXCH.64 URZ, [UR9+0xa8], UR12 ;  /* 0x0000a80c09ff75b2 */ /* 0x0008620008000100 */
[----:B------:R4:W1:Y:S02]  /*0b90*/  SYNCS.EXCH.64 URZ, [UR9+0xc8], UR14 ;  /* 0x0000c80e09ff75b2 */ /* 0x0008640008000100 */
[----:B----4-:R-:W-:Y:S01]  /*0ba0*/  NOP ;  /* 0x0000000000007918 */ /* 0x010fe20000000000 */
.L_x_13:
[----:B------:R-:W4:Y:S01]  /*0bb0*/  SHFL.IDX PT, R0, R106, RZ, 0x1f ;  /* 0x00001fff6a007589 */ /* 0x000f2200000e0000 */
[----:B------:R-:W-:Y:S01]  /*0bc0*/  ISETP.NE.OR P1, PT, RZ, UR10, !P1 ;  /* 0x0000000aff007c0c */ /* 0x000fe2000cf25670 */
        /* <DEDUP_REMOVED lines=12> */
[----:B------:R4:W3:Y:S01]  /*0c90*/  SYNCS.EXCH.64 URZ, [UR8+0xe0], UR12 ;  /* 0x0000e00c08ff75b2 */ /* 0x0008e20008000100 */
[----:B------:R4:W1:Y:S01]  /*0ca0*/  SYNCS.EXCH.64 URZ, [UR8+0xd8], UR12 ;  /* 0x0000d80c08ff75b2 */ /* 0x0008620008000100 */
[----:B------:R4:W1:Y:S02]  /*0cb0*/  SYNCS.EXCH.64 URZ, [UR8+0xe8], UR12 ;  /* 0x0000e80c08ff75b2 */ /* 0x0008640008000100 */
[----:B----4-:R-:W-:Y:S01]  /*0cc0*/  NOP ;  /* 0x0000000000007918 */ /* 0x010fe20000000000 */
.L_x_14:
[----:B------:R-:W-:Y:S01]  /*0cd0*/  VOTEU.ALL UP1, P1 ;  /* 0x0000000000ff7886 */ /* 0x000fe20000820000 */
[----:B---3--:R-:W3:Y:S01]  /*0ce0*/  LDCU UR8, c[0x0][0x36c] ;  /* 0x00006d80ff0877ac */ /* 0x008ee20008000800 */
[----:B------:R-:W-:Y:S01]  /*0cf0*/  NOP ;  /* 0x0000000000007918 */ /* 0x000fe20000000000 */
[----:B------:R-:W-:Y:S01]  /*0d00*/  LOP3.LUT R10, R103, 0x1f, RZ, 0xc0, !PT ;  /* 0x0000001f670a7812 */ /* 0x000fe200078ec0ff */
[----:B--2---:R-:W-:Y:S01]  /*0d10*/  UMOV UR12, 0x20 ;  /* 0x00000020000c7882 */ /* 0x004fe20000000000 */
[----:B------:R-:W-:Y:S01]  /*0d20*/  @!UP1 UMOV UR6, 0x400 ;  /* 0x0000040000069882 */ /* 0x000fe20000000000 */
[----:B------:R-:W-:-:S04]  /*0d30*/  @!UP1 UIADD3 UR12, UPT, UPT, -UR12, 0x100000, URZ ;  /* 0x001000000c0c9890 */ /* 0x000fc8000fffe1ff */
[----:B------:R-:W-:Y:S02]  /*0d40*/  @!UP1 USHF.L.U32 UR13, UR12, 0xb, URZ ;  /* 0x0000000b0c0d9899 */ /* 0x000fe400080006ff */
[----:B------:R-:W-:Y:S02]  /*0d50*/  @!UP1 USHF.L.U32 UR12, UR12, 0x1, URZ ;  /* 0x000000010c0c9899 */ /* 0x000fe400080006ff */
[----:B------:R-:W-:Y:S01]  /*0d60*/  @!UP1 ULEA UR6, UR37, UR6, 0x18 ;  /* 0x0000000625069291 */ /* 0x000fe2000f8ec0ff */
[----:B------:R-:W-:Y:S01]  /*0d70*/  VOTEU.ALL UP1, P1 ;  /* 0x0000000000ff7886 */ /* 0x000fe20000820000 */
[----:B------:R-:W-:Y:S01]  /*0d80*/  UISETP.NE.AND UP4, UPT, UR10, URZ, UPT ;  /* 0x000000ff0a00728c */ /* 0x000fe2000bf85270 */
[----:B------:R-:W2:Y:S09]  /*0d90*/  FENCE.VIEW.ASYNC.S ;  /* 0x00000000000073c6 */ /* 0x000eb20000000000 */
[----:B--2---:R2:W4:Y:S01]  /*0da0*/  @!UP1 SYNCS.EXCH.64 URZ, [UR6+0xf0], UR12 ;  /* 0x0000f00c06ff95b2 */ /* 0x0045220008000100 */
[----:B---3--:R-:W-:-:S09]  /*0db0*/  UISETP.EQ.U32.AND UP1, UPT, UR8, 0x1, UPT ;  /* 0x000000010800788c */ /* 0x008fd2000bf22070 */
[----:B------:R-:W-:Y:S05]  /*0dc0*/  BRA.U !UP1, `(.L_x_15) ;  /* 0x0000000109087547 */ /* 0x000fea000b800000 */
[----:B-1--4-:R-:W-:Y:S01]  /*0dd0*/  UCGABAR_ARV ;  /* 0x00000000000079c7 */ /* 0x012fe20008000000 */
[----:B------:R-:W-:Y:S05]  /*0de0*/  BRA `(.L_x_16) ;  /* 0x0000000000047947 */ /* 0x000fea0003800000 */
.L_x_15:
[----:B-1--4-:R-:W-:Y:S01]  /*0df0*/  NOP ;  /* 0x0000000000007918 */ /* 0x012fe20000000000 */
.L_x_16:
[----:B------:R-:W1:Y:S01]  /*0e00*/  S2R R98, SR_CTAID.Y ;  /* 0x0000000000627919 */ /* 0x000e620000002600 */
[----:B------:R-:W-:-:S05]  /*0e10*/  CS2R.32 R97, SR_CgaSize ;  /* 0x0000000000617805 */ /* 0x000fca0000008a00 */
[----:B------:R-:W-:-:S05]  /*0e20*/  IMAD R97, R97, -0xa0, RZ ;  /* 0xffffff6061617824 */ /* 0x000fca00078e02ff */
[----:B--2---:R-:W-:-:S14]  /*0e30*/  R2UR UR6, R97 ;  /* 0x00000000610672ca */ /* 0x004fdc00000e0000 */
[----:B------:R-:W2:Y:S01]  /*0e40*/  LDCU UR6, c[0x0][UR6+0x2b4] ;  /* 0x00005680060677ac */ /* 0x000ea20008000800 */
[----:B------:R-:W-:-:S05]  /*0e50*/  CS2R.32 R0, SR_CgaSize ;  /* 0x0000000000007805 */ /* 0x000fca0000008a00 */
[----:B------:R-:W-:-:S06]  /*0e60*/  IMAD R0, R0, -0xa0, RZ ;  /* 0xffffff6000007824 */ /* 0x000fcc00078e02ff */
[----:B------:R-:W3:Y:S01]  /*0e70*/  LDC R0, c[0x0][R0+0x2a4] ;  /* 0x0000a90000007b82 */ /* 0x000ee20000000800 */
[----:B------:R-:W-:Y:S01]  /*0e80*/  PRMT R8, RZ, 0x7610, R8 ;  /* 0x00007610ff087816 */ /* 0x000fe20000000008 */
[----:B------:R-:W4:Y:S01]  /*0e90*/  S2R R11, SR_CTAID.X ;  /* 0x00000000000b7919 */ /* 0x000f220000002500 */
[----:B------:R-:W-:-:S05]  /*0ea0*/  CS2R.32 R97, SR_CgaSize ;  /* 0x0000000000617805 */ /* 0x000fca0000008a00 */
[----:B------:R-:W-:-:S05]  /*0eb0*/  IMAD R97, R97, -0xa0, RZ ;  /* 0xffffff6061617824 */ /* 0x000fca00078e02ff */
[----:B------:R-:W-:-:S14]  /*0ec0*/  R2UR UR8, R97 ;  /* 0x00000000610872ca */ /* 0x000fdc00000e0000 */
[----:B------:R-:W3:Y:S01]  /*0ed0*/  LDCU UR8, c[0x0][UR8+0x2b0] ;  /* 0x00005600080877ac */ /* 0x000ee20008000800 */
[----:B------:R-:W-:Y:S01]  /*0ee0*/  UISETP.NE.AND UP2, UPT, UR10, 0x2, UPT ;  /* 0x000000020a00788c */ /* 0x000fe2000bf45270 */
[----:B------:R-:W2:Y:S01]  /*0ef0*/  LDC R9, c[0x0][0xb24] ;  /* 0x0002c900ff097b82 */ /* 0x000ea20000000800 */
[----:B------:R-:W-:-:S05]  /*0f00*/  CS2R.32 R2, SR_CgaSize ;  /* 0x0000000000027805 */ /* 0x000fca0000008a00 */
[----:B------:R-:W-:-:S06]  /*0f10*/  IMAD R2, R2, -0xa0, RZ ;  /* 0xffffff6002027824 */ /* 0x000fcc00078e02ff */
[----:B------:R-:W3:Y:S08]  /*0f20*/  LDC R2, c[0x0][R2+0x2a0] ;  /* 0x0000a80002027b82 */ /* 0x000ef00000000800 */
[----:B------:R-:W3:Y:S01]  /*0f30*/  LDC R40, c[0x0][0xb24] ;  /* 0x0002c900ff287b82 */ /* 0x000ee20000000800 */
[----:B-1----:R-:W-:-:S07]  /*0f40*/  I2FP.F32.U32 R3, R98 ;  /* 0x0000006200037245 */ /* 0x002fce0000201000 */
[----:B------:R-:W1:Y:S01]  /*0f50*/  S2UR UR36, SR_CTAID.Z ;  /* 0x00000000002479c3 */ /* 0x000e620000002700 */
[----:B--2---:R-:W-:Y:S01]  /*0f60*/  ISETP.GE.AND P0, PT, R9, 0x1, PT ;  /* 0x000000010900780c */ /* 0x004fe20003f06270 */
[----:B----4-:R-:W-:Y:S01]  /*0f70*/  IMAD.MOV.U32 R97, RZ, RZ, R11 ;  /* 0x000000ffff617224 */ /* 0x010fe200078e000b */
[----:B------:R-:W-:Y:S01]  /*0f80*/  I2FP.F32.U32 R4, R11 ;  /* 0x0000000b00047245 */ /* 0x000fe20000201000 */
[----:B------:R-:W-:Y:S01]  /*0f90*/  FMUL R3, R3, UR6 ;  /* 0x0000000603037c20 */ /* 0x000fe20008400000 */
[----:B------:R-:W2:Y:S03]  /*0fa0*/  LDCU UR6, c[0x0][0xb30] ;  /* 0x00016600ff0677ac */ /* 0x000ea60008000800 */
[----:B---3--:R-:W-:Y:S01]  /*0fb0*/  FMUL R4, R4, UR8 ;  /* 0x0000000804047c20 */ /* 0x008fe20008400000 */
[----:B------:R-:W3:Y:S08]  /*0fc0*/  F2I.U32.TRUNC.NTZ R81, R3 ;  /* 0x0000000300517305 */ /* 0x000ef0000020f000 */
[----:B------:R-:W4:Y:S01]  /*0fd0*/  F2I.U32.TRUNC.NTZ R96, R4 ;  /* 0x0000000400607305 */ /* 0x000f22000020f000 */
[----:B--2---:R-:W-:Y:S01]  /*0fe0*/  UISETP.NE.AND UP3, UPT, UR6, 0x1, UPT ;  /* 0x000000010600788c */ /* 0x004fe2000bf65270 */
[----:B---3--:R-:W-:-:S05]  /*0ff0*/  IADD3 R81, PT, PT, -R81, RZ, RZ ;  /* 0x000000ff51517210 */ /* 0x008fca0007ffe1ff */
[----:B------:R-:W-:Y:S01]  /*1000*/  IMAD R81, R0, R81, R98 ;  /* 0x0000005100517224 */ /* 0x000fe200078e0262 */
[----:B------:R-:W-:Y:S01]  /*1010*/  PRMT R0, RZ, 0x7610, R0 ;  /* 0x00007610ff007816 */ /* 0x000fe20000000000 */
[----:B----4-:R-:W-:-:S04]  /*1020*/  IMAD.MOV R96, RZ, RZ, -R96 ;  /* 0x000000ffff607224 */ /* 0x010fc800078e0a60 */
[----:B------:R-:W-:Y:S01]  /*1030*/  IMAD R96, R2, R96, R11 ;  /* 0x0000006002607224 */ /* 0x000fe200078e020b */
[----:B-1----:R-:W-:Y:S06]  /*1040*/  BRA.U UP4, `(.L_x_17) ;  /* 0x0000000104247547 */ /* 0x002fec000b800000 */
[----:B------:R-:W-:Y:S01]  /*1050*/  ISETP.NE.AND P1, PT, R81, RZ, PT ;  /* 0x000000ff5100720c */ /* 0x000fe20003f25270 */
[----:B------:R-:W-:Y:S01]  /*1060*/  IMAD.MOV.U32 R0, RZ, RZ, 0x3 ;  /* 0x00000003ff007424 */ /* 0x000fe200078e00ff */
[C---:B------:R-:W-:Y:S02]  /*1070*/  LOP3.LUT R3, R96.reuse, 0xfffffffe, RZ, 0xc0, !PT ;  /* 0xfffffffe60037812 */ /* 0x040fe400078ec0ff */
[----:B------:R-:W-:Y:S02]  /*1080*/  ISETP.LT.U32.OR P1, PT, R96, 0x2, !P1 ;  /* 0x000000026000780c */ /* 0x000fe40004f21470 */
[----:B------:R-:W-:Y:S02]  /*1090*/  SHF.L.U32 R0, R0, R3, RZ ;  /* 0x0000000300007219 */ /* 0x000fe400000006ff */
[----:B------:R-:W-:Y:S02]  /*10a0*/  SEL R5, RZ, 0x1, !P1 ;  /* 0x00000001ff057807 */ /* 0x000fe40004800000 */
[----:B------:R-:W-:-:S05]  /*10b0*/  SEL R2, RZ, 0x2, !P1 ;  /* 0x00000002ff027807 */ /* 0x000fca0004800000 */
[----:B------:R-:W-:-:S05]  /*10c0*/  IMAD.IADD R2, R5, 0x1, R2 ;  /* 0x0000000105027824 */ /* 0x000fca00078e0202 */
[----:B------:R-:W-:Y:S02]  /*10d0*/  PRMT R8, R2, 0x7610, R8 ;  /* 0x0000761002087816 */ /* 0x000fe40000000008 */
.L_x_17:
[----:B------:R-:W-:Y:S05]  /*10e0*/  @!P0 BRA `(.L_x_18) ;  /* 0x0000000000b88947 */ /* 0x000fea0003800000 */
[----:B------:R-:W1:Y:S01]  /*10f0*/  LDC.64 R4, c[0x0][0xb18] ;  /* 0x0002c600ff047b82 */ /* 0x000e620000000a00 */
[----:B------:R-:W-:-:S07]  /*1100*/  ISETP.NE.AND P0, PT, R9, 0x1, PT ;  /* 0x000000010900780c */ /* 0x000fce0003f05270 */
[----:B------:R-:W2:Y:S08]  /*1110*/  LDC R14, c[0x0][0xb0c] ;  /* 0x0002c300ff0e7b82 */ /* 0x000eb00000000800 */
[----:B------:R-:W3:Y:S08]  /*1120*/  LDC R13, c[0x0][0x370] ;  /* 0x0000dc00ff0d7b82 */ /* 0x000ef00000000800 */
[----:B------:R-:W4:Y:S01]  /*1130*/  LDC R16, c[0x0][0x374] ;  /* 0x0000dd00ff107b82 */ /* 0x000f220000000800 */
[----:B-1----:R-:W-:-:S07]  /*1140*/  ISETP.NE.AND P1, PT, R4, 0x1, PT ;  /* 0x000000010400780c */ /* 0x002fce0003f25270 */
[----:B------:R-:W3:Y:S01]  /*1150*/  LDC.64 R6, c[0x0][0xb10] ;  /* 0x0002c400ff067b82 */ /* 0x000ee20000000a00 */
[----:B--2---:R-:W-:-:S07]  /*1160*/  ISETP.NE.AND P2, PT, R14, 0x1, PT ;  /* 0x000000010e00780c */ /* 0x004fce0003f45270 */
[----:B------:R-:W1:Y:S08]  /*1170*/  LDC R12, c[0x0][0xb20] ;  /* 0x0002c800ff0c7b82 */ /* 0x000e700000000800 */
[----:B------:R-:W2:Y:S01]  /*1180*/  LDC.64 R2, c[0x0][0xb28] ;  /* 0x0002ca00ff027b82 */ /* 0x000ea20000000a00 */
[----:B----4-:R-:W-:-:S04]  /*1190*/  IMAD.HI.U32 R15, R16, R5, RZ ;  /* 0x00000005100f7227 */ /* 0x010fc800078e00ff */
[----:B------:R-:W-:-:S04]  /*11a0*/  IMAD.HI.U32 R5, R98, R5, RZ ;  /* 0x0000000562057227 */ /* 0x000fc800078e00ff */
[----:B---3--:R-:W-:-:S04]  /*11b0*/  IMAD.HI.U32 R18, R13, R6, RZ ;  /* 0x000000060d127227 */ /* 0x008fc800078e00ff */
[C---:B------:R-:W-:Y:S01]  /*11c0*/  IMAD.HI.U32 R20, R11.reuse, R6, RZ ;  /* 0x000000060b147227 */ /* 0x040fe200078e00ff */
[-C--:B------:R-:W-:Y:S02]  /*11d0*/  @P2 SHF.R.U32.HI R13, RZ, R7.reuse, R18 ;  /* 0x00000007ff0d2219 */ /* 0x080fe40000011612 */
[-C--:B-1----:R-:W-:Y:S02]  /*11e0*/  @P1 SHF.R.U32.HI R16, RZ, R12.reuse, R15 ;  /* 0x0000000cff101219 */ /* 0x082fe4000001160f */
[----:B------:R-:W-:Y:S02]  /*11f0*/  SHF.R.U32.HI R5, RZ, R12, R5 ;  /* 0x0000000cff057219 */ /* 0x000fe40000011605 */
[----:B------:R-:W-:Y:S02]  /*1200*/  SHF.R.U32.HI R20, RZ, R7, R20 ;  /* 0x00000007ff147219 */ /* 0x000fe40000011614 */
[----:B------:R-:W-:Y:S01]  /*1210*/  SEL R5, R98, R5, !P1 ;  /* 0x0000000562057207 */ /* 0x000fe20004800000 */
[----:B--2---:R-:W-:Y:S01]  /*1220*/  IMAD.HI.U32 R18, R16, R2, RZ ;  /* 0x0000000210127227 */ /* 0x004fe200078e00ff */
[----:B------:R-:W-:-:S02]  /*1230*/  SEL R97, R11, R20, !P2 ;  /* 0x000000140b617207 */ /* 0x000fc40005000000 */
[----:B------:R-:W-:Y:S01]  /*1240*/  IADD3 R7, PT, PT, -R5, RZ, RZ ;  /* 0x000000ff05077210 */ /* 0x000fe20007ffe1ff */
[----:B------:R-:W-:Y:S01]  /*1250*/  IMAD.HI.U32 R6, R13, R2, RZ ;  /* 0x000000020d067227 */ /* 0x000fe200078e00ff */
[----:B------:R-:W-:-:S03]  /*1260*/  @P0 SHF.R.U32.HI R16, RZ, R3, R18 ;  /* 0x00000003ff100219 */ /* 0x000fc60000011612 */
[----:B------:R-:W-:Y:S01]  /*1270*/  IMAD R7, R4, R7, R98 ;  /* 0x0000000704077224 */ /* 0x000fe200078e0262 */
[----:B------:R-:W-:Y:S01]  /*1280*/  @P0 SHF.R.U32.HI R13, RZ, R3, R6 ;  /* 0x00000003ff0d0219 */ /* 0x000fe20000011606 */
[----:B------:R-:W-:-:S04]  /*1290*/  IMAD R16, R16, R9, RZ ;  /* 0x0000000910107224 */ /* 0x000fc800078e02ff */
[----:B------:R-:W-:Y:S01]  /*12a0*/  IMAD R6, R13, R9, RZ ;  /* 0x000000090d067224 */ /* 0x000fe200078e02ff */
[----:B------:R-:W-:-:S04]  /*12b0*/  ISETP.GE.AND P1, PT, R5, R16, PT ;  /* 0x000000100500720c */ /* 0x000fc80003f26270 */
[----:B------:R-:W-:Y:S01]  /*12c0*/  ISETP.GE.OR P1, PT, R97, R6, P1 ;  /* 0x000000066100720c */ /* 0x000fe20000f26670 */
[----:B------:R-:W-:-:S05]  /*12d0*/  IMAD.HI.U32 R6, R5, R2, RZ ;  /* 0x0000000205067227 */ /* 0x000fca00078e00ff */
[----:B------:R-:W-:-:S04]  /*12e0*/  SHF.R.U32.HI R6, RZ, R3, R6 ;  /* 0x00000003ff067219 */ /* 0x000fc80000011606 */
[----:B------:R-:W-:-:S03]  /*12f0*/  SEL R6, R5, R6, !P0 ;  /* 0x0000000605067207 */ /* 0x000fc60004000000 */
[----:B------:R-:W-:Y:S01]  /*1300*/  @!P1 IMAD.HI.U32 R12, R97, R2, RZ ;  /* 0x00000002610c9227 */ /* 0x000fe200078e00ff */
[----:B------:R-:W-:-:S04]  /*1310*/  IADD3 R2, PT, PT, -R6, RZ, RZ ;  /* 0x000000ff06027210 */ /* 0x000fc80007ffe1ff */
[----:B------:R-:W-:Y:S01]  /*1320*/  @!P1 SHF.R.U32.HI R12, RZ, R3, R12 ;  /* 0x00000003ff0c9219 */ /* 0x000fe2000001160c */
[----:B------:R-:W-:-:S03]  /*1330*/  IMAD R2, R9, R2, R5 ;  /* 0x0000000209027224 */ /* 0x000fc600078e0205 */
[----:B------:R-:W-:-:S05]  /*1340*/  @!P1 SEL R3, R97, R12, !P0 ;  /* 0x0000000c61039207 */ /* 0x000fca0004000000 */
[--C-:B------:R-:W-:Y:S02]  /*1350*/  @!P1 IMAD.IADD R6, R6, 0x1, -R3.reuse ;  /* 0x0000000106069824 */ /* 0x100fe400078e0a03 */
[----:B------:R-:W-:Y:S01]  /*1360*/  @!P1 IMAD R3, R2, R13, R3 ;  /* 0x0000000d02039224 */ /* 0x000fe200078e0203 */
[----:B------:R-:W-:Y:S01]  /*1370*/  IADD3 R2, PT, PT, -R97, RZ, RZ ;  /* 0x000000ff61027210 */ /* 0x000fe20007ffe1ff */
[----:B------:R-:W-:Y:S02]  /*1380*/  @!P1 IMAD R5, R6, R9, R97 ;  /* 0x0000000906059224 */ /* 0x000fe400078e0261 */
[----:B------:R-:W-:Y:S02]  /*1390*/  @!P1 IMAD.MOV.U32 R97, RZ, RZ, R3 ;  /* 0x000000ffff619224 */ /* 0x000fe400078e0003 */
[----:B------:R-:W-:Y:S02]  /*13a0*/  IMAD R2, R14, R2, R11 ;  /* 0x000000020e027224 */ /* 0x000fe400078e020b */
[----:B------:R-:W-:-:S02]  /*13b0*/  IMAD R98, R5, R4, R7 ;  /* 0x0000000405627224 */ /* 0x000fc400078e0207 */
[----:B------:R-:W-:Y:S02]  /*13c0*/  IMAD R97, R97, R14, R2 ;  /* 0x0000000e61617224 */ /* 0x000fe400078e0202 */
.L_x_18:
[----:B------:R-:W-:Y:S05]  /*13d0*/  BRA.U UP3, `(.L_x_19) ;  /* 0x0000000103407547 */ /* 0x000fea000b800000 */
[----:B------:R-:W1:Y:S08]  /*13e0*/  LDC.64 R4, c[0x0][0xb10] ;  /* 0x0002c400ff047b82 */ /* 0x000e700000000a00 */
[----:B------:R-:W2:Y:S08]  /*13f0*/  LDC.64 R2, c[0x0][0xb18] ;  /* 0x0002c600ff027b82 */ /* 0x000eb00000000a00 */
[----:B------:R-:W3:Y:S08]  /*1400*/  LDC R6, c[0x0][0xb20] ;  /* 0x0002c800ff067b82 */ /* 0x000ef00000000800 */
[----:B------:R-:W4:Y:S01]  /*1410*/  LDC R12, c[0x0][0xb0c] ;  /* 0x0002c300ff0c7b82 */ /* 0x000f220000000800 */
[----:B-1----:R-:W-:-:S05]  /*1420*/  IMAD.HI.U32 R4, R97, R4, RZ ;  /* 0x0000000461047227 */ /* 0x002fca00078e00ff */
[----:B------:R-:W-:Y:S01]  /*1430*/  SHF.R.U32.HI R4, RZ, R5, R4 ;  /* 0x00000005ff047219 */ /* 0x000fe20000011604 */
[----:B--2---:R-:W-:Y:S01]  /*1440*/  IMAD.HI.U32 R3, R98, R3, RZ ;  /* 0x0000000362037227 */ /* 0x004fe200078e00ff */
[----:B------:R-:W-:-:S04]  /*1450*/  ISETP.NE.AND P0, PT, R2, 0x1, PT ;  /* 0x000000010200780c */ /* 0x000fc80003f05270 */
[----:B---3--:R-:W-:-:S04]  /*1460*/  SHF.R.U32.HI R3, RZ, R6, R3 ;  /* 0x00000006ff037219 */ /* 0x008fc80000011603 */
[----:B------:R-:W-:Y:S02]  /*1470*/  SEL R3, R98, R3, !P0 ;  /* 0x0000000362037207 */ /* 0x000fe40004000000 */
[----:B----4-:R-:W-:-:S04]  /*1480*/  ISETP.NE.AND P1, PT, R12, 0x1, PT ;  /* 0x000000010c00780c */ /* 0x010fc80003f25270 */
[----:B------:R-:W-:-:S05]  /*1490*/  SEL R6, R97, R4, !P1 ;  /* 0x0000000461067207 */ /* 0x000fca0004800000 */
[----:B------:R-:W-:Y:S02]  /*14a0*/  IMAD.IADD R4, R3, 0x1, -R6 ;  /* 0x0000000103047824 */ /* 0x000fe400078e0a06 */
[----:B------:R-:W-:Y:S02]  /*14b0*/  IMAD.IADD R3, R6, 0x1, -R3 ;  /* 0x0000000106037824 */ /* 0x000fe400078e0a03 */
[----:B------:R-:W-:Y:S02]  /*14c0*/  IMAD R97, R4, R12, R97 ;  /* 0x0000000c04617224 */ /* 0x000fe400078e0261 */
[----:B------:R-:W-:Y:S02]  /*14d0*/  IMAD R98, R3, R2, R98 ;  /* 0x0000000203627224 */ /* 0x000fe400078e0262 */
.L_x_19:
[----:B------:R-:W-:Y:S05]  /*14e0*/  BRA.U !UP1, `(.L_x_20) ;  /* 0x00000001090c7547 */ /* 0x000fea000b800000 */
[----:B------:R-:W-:Y:S01]  /*14f0*/  UCGABAR_WAIT ;  /* 0x0000000000007dc7 */ /* 0x000fe20008000000 */
[----:B------:R-:W-:Y:S01]  /*1500*/  CCTL.IVALL ;  /* 0x00000000ff00798f */ /* 0x000fe20002000000 */
[----:B------:R-:W-:Y:S05]  /*1510*/  BRA `(.L_x_21) ;  /* 0x0000000000047947 */ /* 0x000fea0003800000 */
.L_x_20:
[----:B------:R-:W-:Y:S06]  /*1520*/  BAR.SYNC.DEFER_BLOCKING 0x0 ;  /* 0x0000000000007b1d */ /* 0x000fec0000010000 */
.L_x_21:
[----:B------:R-:W-:Y:S05]  /*1530*/  BRA.U UP2, `(.L_x_22) ;  /* 0x0000001102d87547 */ /* 0x000fea000b800000 */
[----:B------:R-:W1:Y:S01]  /*1540*/  LDCU UR15, c[0x0][0x38c] ;  /* 0x00007180ff0f77ac */ /* 0x000e620008000800 */
[----:B------:R-:W2:Y:S01]  /*1550*/  LDC R9, c[0x0][0x370] ;  /* 0x0000dc00ff097b82 */ /* 0x000ea20000000800 */
[C---:B------:R-:W-:Y:S01]  /*1560*/  IMAD.SHL.U32 R17, R11.reuse, 0x20, RZ ;  /* 0x000000200b117824 */ /* 0x040fe200078e00ff */
[----:B------:R-:W-:Y:S01]  /*1570*/  PLOP3.LUT P1, PT, PT, PT, UP5, 0x80, 0x8 ;  /* 0x000000000008781c */ /* 0x000fe20003f2f058 */
[----:B------:R-:W-:Y:S01]  /*1580*/  UISETP.NE.AND UP1, UPT, UR10, URZ, UPT ;  /* 0x000000ff0a00728c */ /* 0x000fe2000bf25270 */
[----:B------:R-:W-:Y:S01]  /*1590*/  ISETP.NE.AND P4, PT, R10, RZ, P5 ;  /* 0x000000ff0a00720c */ /* 0x000fe20002f85270 */
[----:B------:R-:W-:Y:S01]  /*15a0*/  IMAD.SHL.U32 R16, R11, 0x40, RZ ;  /* 0x000000400b107824 */ /* 0x000fe200078e00ff */
[----:B------:R-:W-:Y:S01]  /*15b0*/  PLOP3.LUT P1, PT, P1, PT, PT, 0x8, 0x80 ;  /* 0x000000000080781c */ /* 0x000fe20000f2e170 */
[----:B------:R-:W-:Y:S01]  /*15c0*/  IMAD.MOV.U32 R15, RZ, RZ, 0x1 ;  /* 0x00000001ff0f7424 */ /* 0x000fe200078e00ff */
[----:B------:R-:W3:Y:S01]  /*15d0*/  LDC R0, c[0x0][0x374] ;  /* 0x0000dd00ff007b82 */ /* 0x000ee20000000800 */
[----:B------:R-:W-:Y:S01]  /*15e0*/  IMAD.MOV.U32 R14, RZ, RZ, RZ ;  /* 0x000000ffff0e7224 */ /* 0x000fe200078e00ff */
[----:B------:R-:W-:Y:S01]  /*15f0*/  CS2R R12, SRZ ;  /* 0x00000000000c7805 */ /* 0x000fe2000001ff00 */
[----:B------:R-:W-:Y:S01]  /*1600*/  IMAD.MOV.U32 R10, RZ, RZ, 0x1 ;  /* 0x00000001ff0a7424 */ /* 0x000fe200078e00ff */
[----:B------:R-:W-:Y:S01]  /*1610*/  LOP3.LUT R17, R17, 0x20, RZ, 0xc0, !PT ;  /* 0x0000002011117812 */ /* 0x000fe200078ec0ff */
[----:B------:R-:W4:Y:S01]  /*1620*/  LDCU.64 UR24, c[0x0][0x348] ;  /* 0x00006900ff1877ac */ /* 0x000f220008000a00 */
[----:B-1----:R-:W-:-:S02]  /*1630*/  UIADD3 UR4, UPT, UPT, UR15, 0x7f, URZ ;  /* 0x0000007f0f047890 */ /* 0x002fc4000fffe0ff */
[----:B------:R-:W-:Y:S02]  /*1640*/  USEL UR7, UR7, 0x2, UP1 ;  /* 0x0000000207077887 */ /* 0x000fe40008800000 */
[----:B------:R-:W-:Y:S01]  /*1650*/  USHF.R.S32.HI UR22, URZ, 0x1f, UR4 ;  /* 0x0000001fff167899 */ /* 0x000fe20008011404 */
[----:B------:R-:W-:-:S03]  /*1660*/  UMOV UR13, URZ ;  /* 0x000000ff000d7c82 */ /* 0x000fc60008000000 */
[----:B------:R-:W-:Y:S02]  /*1670*/  ULEA.HI UR22, UR22, UR4, URZ, 0x7 ;  /* 0x0000000416167291 */ /* 0x000fe4000f8f38ff */
[----:B------:R-:W-:Y:S02]  /*1680*/  UIADD3 UR4, UPT, UPT, UR15, -0x1, URZ ;  /* 0xffffffff0f047890 */ /* 0x000fe4000fffe0ff */
[----:B------:R-:W-:Y:S02]  /*1690*/  USHF.R.S32.HI UR22, URZ, 0x7, UR22 ;  /* 0x00000007ff167899 */ /* 0x000fe40008011416 */
[----:B------:R-:W-:Y:S02]  /*16a0*/  UISETP.GE.U32.AND UP2, UPT, UR4, -0xff, UPT ;  /* 0xffffff010400788c */ /* 0x000fe4000bf46070 */
[----:B------:R-:W-:Y:S02]  /*16b0*/  UISETP.LT.U32.AND UP0, UPT, UR22, 0x5, UPT ;  /* 0x000000051600788c */ /* 0x000fe4000bf01070 */
[----:B------:R-:W-:-:S02]  /*16c0*/  UIADD3 UR15, UPT, UPT, UR15, 0xfe, URZ ;  /* 0x000000fe0f0f7890 */ /* 0x000fc4000fffe0ff */
[----:B------:R-:W-:-:S04]  /*16d0*/  USEL UR21, UR22, 0x5, UP0 ;  /* 0x0000000516157887 */ /* 0x000fc80008000000 */
[----:B------:R-:W-:Y:S02]  /*16e0*/  UIADD3 UR6, UPT, UPT, UR21, -0x1, URZ ;  /* 0xffffffff15067890 */ /* 0x000fe4000fffe0ff */
[----:B------:R-:W-:Y:S02]  /*16f0*/  @UP2 UIADD3 UR6, UPT, UPT, UR21, URZ, URZ ;  /* 0x000000ff15062290 */ /* 0x000fe4000fffe0ff */
[----:B------:R-:W-:Y:S02]  /*1700*/  UIADD3 UR14, UPT, UPT, UR22, -UR21, URZ ;  /* 0x80000015160e7290 */ /* 0x000fe4000fffe0ff */
[----:B------:R-:W-:Y:S02]  /*1710*/  UIADD3 UR5, UPT, UPT, UR6, 0x1, URZ ;  /* 0x0000000106057890 */ /* 0x000fe4000fffe0ff */
[----:B--2-4-:R-:W-:-:S12]  /*1720*/  UIADD3 UR6, UPT, UPT, -UR6, URZ, URZ ;  /* 0x000000ff06067290 */ /* 0x014fd8000fffe1ff */
.L_x_42:
[----:B------:R-:W-:Y:S01]  /*1730*/  UISETP.NE.AND UP0, UPT, UR37, URZ, UPT ;  /* 0x000000ff2500728c */ /* 0x000fe2000bf05270 */
[----:B------:R-:W1:Y:S08]  /*1740*/  S2UR UR37, SR_CgaCtaId ;  /* 0x00000000002579c3 */ /* 0x000e700000008800 */
[----:B------:R-:W-:Y:S05]  /*1750*/  BRA.U UP0, `(.L_x_23) ;  /* 0x0000000100347547 */ /* 0x000fea000b800000 */
[----:B------:R-:W2:Y:S01]  /*1760*/  S2R R2, SR_CgaCtaId ;  /* 0x0000000000027919 */ /* 0x000ea20000008800 */
[----:B------:R-:W-:-:S04]  /*1770*/  MOV R3, 0x400 ;  /* 0x0000040000037802 */ /* 0x000fc80000000f00 */
[----:B--2---:R-:W-:Y:S02]  /*1780*/  LEA R3, R2, R3, 0x18 ;  /* 0x0000000302037211 */ /* 0x004fe400078ec0ff */
[----:B------:R-:W-:-:S03]  /*1790*/  SHF.L.U32 R2, R10, 0x1f, RZ ;  /* 0x0000001f0a027819 */ /* 0x000fc600000006ff */
[----:B------:R-:W-:-:S04]  /*17a0*/  IMAD R3, R12, 0x8, R3 ;  /* 0x000000080c037824 */ /* 0x000fc800078e0203 */
[----:B------:R-:W2:Y:S02]  /*17b0*/  SYNCS.PHASECHK.TRANS64.TRYWAIT P0, [R3+URZ+0xe0], R2 ;  /* 0x0000e002030075a7 */ /* 0x000ea400080011ff */
[----:B--2---:R-:W-:Y:S05]  /*17c0*/  @!P0 BRA `(.L_x_24) ;  /* 0x0000005000748947 */ /* 0x004fea0003800000 */
.L_x_114:
[----:B------:R-:W-:Y:S01]  /*17d0*/  VIADD R12, R12, 0x1 ;  /* 0x000000010c0c7836 */ /* 0x000fe20000000000 */
[----:B------:R2:W-:Y:S04]  /*17e0*/  SYNCS.ARRIVE.TRANS64.A1T0 RZ, [R3+URZ+0xd0], RZ ;  /* 0x0000d0ff03ff79a7 */ /* 0x0005e800081000ff */
[----:B------:R-:W-:-:S04]  /*17f0*/  ISETP.NE.AND P0, PT, R12, 0x2, PT ;  /* 0x000000020c00780c */ /* 0x000fc80003f05270 */
[----:B------:R-:W-:Y:S02]  /*1800*/  SEL R12, R12, RZ, P0 ;  /* 0x000000ff0c0c7207 */ /* 0x000fe40000000000 */
[----:B--2---:R-:W-:-:S04]  /*1810*/  SEL R3, RZ, 0x1, P0 ;  /* 0x00000001ff037807 */ /* 0x004fc80000000000 */
[----:B------:R-:W-:-:S07]  /*1820*/  LOP3.LUT R10, R10, R3, RZ, 0x3c, !PT ;  /* 0x000000030a0a7212 */ /* 0x000fce00078e3cff */
.L_x_23:
[----:B------:R-:W-:Y:S01]  /*1830*/  UMOV UR4, 0x400 ;  /* 0x0000040000047882 */ /* 0x000fe20000000000 */
[----:B------:R-:W-:Y:S01]  /*1840*/  LEA.HI R3, R97, R97, RZ, 0x1 ;  /* 0x0000006161037211 */ /* 0x000fe200078f08ff */
[----:B-1----:R-:W-:Y:S01]  /*1850*/  ULEA UR4, UR37, UR4, 0x18 ;  /* 0x0000000425047291 */ /* 0x002fe2000f8ec0ff */
[----:B------:R-:W-:Y:S01]  /*1860*/  SHF.L.U32 R2, R15, 0x1f, RZ ;  /* 0x0000001f0f027819 */ /* 0x000fe200000006ff */
[----:B------:R-:W-:Y:S01]  /*1870*/  UISETP.GE.U32.AND UP0, UPT, UR15, 0xff, UPT ;  /* 0x000000ff0f00788c */ /* 0x000fe2000bf06070 */
[----:B------:R-:W-:Y:S01]  /*1880*/  R2UR UR35, R16 ;  /* 0x00000000102372ca */ /* 0x000fe200000e0000 */
[----:B------:R-:W-:Y:S01]  /*1890*/  ULEA UR8, UR13, UR4, 0x3 ;  /* 0x000000040d087291 */ /* 0x000fe2000f8e18ff */
[----:B------:R-:W-:Y:S01]  /*18a0*/  IMAD.SHL.U32 R3, R3, 0x40, RZ ;  /* 0x0000004003037824 */ /* 0x000fe200078e00ff */
[----:B------:R-:W-:Y:S01]  /*18b0*/  R2UR UR11, R17 ;  /* 0x00000000110b72ca */ /* 0x000fe200000e0000 */
[----:B------:R-:W-:-:S03]  /*18c0*/  UMOV UR23, URZ ;  /* 0x000000ff00177c82 */ /* 0x000fc60008000000 */
[----:B------:R-:W-:-:S03]  /*18d0*/  LOP3.LUT R3, R3, 0xffffff80, RZ, 0xc0, !PT ;  /* 0xffffff8003037812 */ /* 0x000fc600078ec0ff */
[----:B------:R1:W2:Y:S01]  /*18e0*/  SYNCS.PHASECHK.TRANS64.TRYWAIT P0, [UR8+0x28], R2 ;  /* 0x00002802ff0075a7 */ /* 0x0002a20008001108 */
[----:B------:R-:W-:Y:S02]  /*18f0*/  R2UR UR9, R3 ;  /* 0x00000000030972ca */ /* 0x000fe400000e0000 */
[----:B------:R-:W-:-:S11]  /*1900*/  R2UR UR8, R98 ;  /* 0x00000000620872ca */ /* 0x000fd600000e0000 */
[----:B------:R-:W-:Y:S02]  /*1910*/  ULOP3.LUT UR35, UR9, 0x40, UR35, 0xf8, !UPT ;  /* 0x0000004009237892 */ /* 0x000fe4000f8ef823 */
[----:B------:R-:W-:Y:S01]  /*1920*/  ULEA UR11, UR8, UR11, 0x6 ;  /* 0x0000000b080b7291 */ /* 0x000fe2000f8e30ff */
[----:B------:R-:W-:Y:S11]  /*1930*/  BRA.U !UP0, `(.L_x_25) ;  /* 0x0000000108c07547 */ /* 0x000ff6000b800000 */
[----:B------:R-:W-:Y:S01]  /*1940*/  UMOV UR16, UR6 ;  /* 0x0000000600107c82 */ /* 0x000fe20008000000 */
[----:B------:R-:W-:Y:S01]  /*1950*/  UMOV UR17, UR13 ;  /* 0x0000000d00117c82 */ /* 0x000fe20008000000 */
[----:B------:R-:W-:-:S05]  /*1960*/  UMOV UR34, URZ ;  /* 0x000000ff00227c82 */ /* 0x000fca0008000000 */
.L_x_31:
[----:B------:R-:W-:Y:S01]  /*1970*/  ULEA UR33, UR17, UR4, 0x3 ;  /* 0x0000000411217291 */ /* 0x000fe2000f8e18ff */
[----:B------:R-:W-:Y:S01]  /*1980*/  @P5 MOV R3, 0x6000 ;  /* 0x0000600000035802 */ /* 0x000fe20000000f00 */
[----:B-12-4-:R-:W-:Y:S10]  /*1990*/  @P0 BRA `(.L_x_26) ;  /* 0x00000000000c0947 */ /* 0x016ff40003800000 */
[----:B------:R-:W-:-:S04]  /*19a0*/  SHF.L.U32 R5, R15, 0x1f, RZ ;  /* 0x0000001f0f057819 */ /* 0x000fc800000006ff */
[----:B------:R-:W2:Y:S02]  /*19b0*/  SYNCS.PHASECHK.TRANS64.TRYWAIT P0, [UR33+0x28], R5 ;  /* 0x00002805ff0075a7 */ /* 0x000ea40008001121 */
[----:B--2---:R-:W-:Y:S05]  /*19c0*/  @!P0 BRA `(.L_x_27) ;  /* 0x0000005000088947 */ /* 0x004fea0003800000 */
.L_x_26:
[----:B------:R2:W-:Y:S01]  /*19d0*/  @P5 SYNCS.ARRIVE.TRANS64 RZ, [UR33], R3 ;  /* 0x00000003ffff59a7 */ /* 0x0005e20008000021 */
[----:B------:R-:W-:Y:S02]  /*19e0*/  ULOP3.LUT UR8, UR7, 0x2, URZ, 0xfc, !UPT ;  /* 0x0000000207087892 */ /* 0x000fe4000f8efcff */
[----:B------:R-:W-:Y:S02]  /*19f0*/  UIADD3 UR16, UPT, UPT, UR16, 0x1, URZ ;  /* 0x0000000110107890 */ /* 0x000fe4000fffe0ff */
[----:B------:R-:W-:Y:S02]  /*1a00*/  UISETP.NE.AND UP0, UPT, UR8, 0x2, UPT ;  /* 0x000000020800788c */ /* 0x000fe4000bf05270 */
[----:B------:R-:W-:-:S07]  /*1a10*/  UISETP.NE.AND UP2, UPT, UR16, 0x1, UPT ;  /* 0x000000011000788c */ /* 0x000fce000bf45270 */
[----:B------:R-:W-:Y:S05]  /*1a20*/  BRA.U UP0, `(.L_x_28) ;  /* 0x0000000100047547 */ /* 0x000fea000b800000 */
[----:B------:R-:W-:Y:S05]  /*1a30*/  BPT.TRAP 0x1 ;  /* 0x000000040000795c */ /* 0x000fea0000300000 */
.L_x_28:
[----:B------:R-:W-:Y:S04]  /*1a40*/  BSSY.RECONVERGENT B0, `(.L_x_29) ;  /* 0x0000003000007945 */ /* 0x000fe80003800200 */
[----:B------:R-:W-:Y:S05]  /*1a50*/  @!P4 BRA `(.L_x_30) ;  /* 0x000000000004c947 */ /* 0x000fea0003800000 */
[----:B------:R-:W-:Y:S05]  /*1a60*/  BPT.TRAP 0x1 ;  /* 0x000000040000795c */ /* 0x000fea0000300000 */
.L_x_30:
[----:B------:R-:W-:Y:S05]  /*1a70*/  BSYNC.RECONVERGENT B0 ;  /* 0x0000000000007941 */ /* 0x000fea0003800200 */
.L_x_29:
[----:B------:R-:W-:Y:S02]  /*1a80*/  UIADD3 UR13, UPT, UPT, UR17, 0x1, URZ ;  /* 0x00000001110d7890 */ /* 0x000fe4000fffe0ff */
[----:B------:R-:W-:Y:S02]  /*1a90*/  ULEA UR32, UR17, UR4, 0xd ;  /* 0x0000000411207291 */ /* 0x000fe4000f8e68ff */
[----:B------:R-:W-:Y:S02]  /*1aa0*/  UISETP.NE.AND UP0, UPT, UR13, 0x5, UPT ;  /* 0x000000050d00788c */ /* 0x000fe4000bf05270 */
[----:B------:R-:W-:Y:S02]  /*1ab0*/  UIADD3 UR28, UP1, UPT, UR24, 0x80, URZ ;  /* 0x00000080181c7890 */ /* 0x000fe4000ff3e0ff */
[----:B------:R-:W-:Y:S02]  /*1ac0*/  USEL UR9, URZ, 0x1, UP0 ;  /* 0x00000001ff097887 */ /* 0x000fe40008000000 */
[----:B------:R-:W-:-:S02]  /*1ad0*/  USEL UR13, UR13, URZ, UP0 ;  /* 0x000000ff0d0d7287 */ /* 0x000fc40008000000 */
[----:B------:R-:W-:Y:S02]  /*1ae0*/  UIADD3 UR26, UP0, UPT, UR24, 0x180, URZ ;  /* 0x00000180181a7890 */ /* 0x000fe4000ff1e0ff */
[----:B------:R-:W-:Y:S01]  /*1af0*/  ULEA UR8, UR13, UR4, 0x3 ;  /* 0x000000040d087291 */ /* 0x000fe2000f8e18ff */
[----:B------:R-:W-:Y:S01]  /*1b00*/  LOP3.LUT R15, R15, UR9, RZ, 0x3c, !PT ;  /* 0x000000090f0f7c12 */ /* 0x000fe2000f8e3cff */
[----:B------:R-:W-:Y:S02]  /*1b10*/  ULOP3.LUT UR33, UR33, 0xfefffff8, URZ, 0xc0, !UPT ;  /* 0xfefffff821217892 */ /* 0x000fe4000f8ec0ff */
[----:B------:R-:W-:Y:S01]  /*1b20*/  UIADD3.X UR29, UPT, UPT, URZ, UR25, URZ, UP1, !UPT ;  /* 0x00000019ff1d7290 */ /* 0x000fe20008ffe4ff */
[----:B-1----:R-:W-:Y:S01]  /*1b30*/  SHF.L.U32 R2, R15, 0x1f, RZ ;  /* 0x0000001f0f027819 */ /* 0x002fe200000006ff */
[----:B------:R-:W-:Y:S02]  /*1b40*/  UIADD3 UR32, UPT, UPT, UR32, 0x2400, URZ ;  /* 0x0000240020207890 */ /* 0x000fe4000fffe0ff */
[----:B------:R-:W-:Y:S01]  /*1b50*/  UIADD3.X UR27, UPT, UPT, URZ, UR25, URZ, UP0, !UPT ;  /* 0x00000019ff1b7290 */ /* 0x000fe200087fe4ff */
[----:B------:R4:W1:Y:S01]  /*1b60*/  SYNCS.PHASECHK.TRANS64.TRYWAIT P0, [UR8+0x28], R2 ;  /* 0x00002802ff0075a7 */ /* 0x0008620008001108 */
[----:B------:R-:W-:Y:S01]  /*1b70*/  ULEA UR8, UR17, UR4, 0xc ;  /* 0x0000000411087291 */ /* 0x000fe2000f8e60ff */
[----:B------:R-:W-:Y:S01]  /*1b80*/  UMOV UR18, 0x0 ;  /* 0x0000000000127882 */ /* 0x000fe20000000000 */
[----:B------:R-:W-:-:S02]  /*1b90*/  UMOV UR19, 0x10000000 ;  /* 0x1000000000137882 */ /* 0x000fc40000000000 */
[----:B------:R-:W-:Y:S01]  /*1ba0*/  UIADD3 UR8, UPT, UPT, UR8, 0xc400, URZ ;  /* 0x0000c40008087890 */ /* 0x000fe2000fffe0ff */
[----:B------:R2:W-:Y:S01]  /*1bb0*/  UTMALDG.3D.2CTA [UR32], [UR28], desc[UR18] ;  /* 0x000012201c0075b4 */ /* 0x0005e20008211000 */
[----:B------:R-:W-:Y:S01]  /*1bc0*/  UMOV UR10, UR34 ;  /* 0x00000022000a7c82 */ /* 0x000fe20008000000 */
[----:B------:R-:W-:Y:S01]  /*1bd0*/  UMOV UR12, UR36 ;  /* 0x00000024000c7c82 */ /* 0x000fe20008000000 */
[----:B------:R-:W-:Y:S01]  /*1be0*/  UMOV UR9, UR33 ;  /* 0x0000002100097c82 */ /* 0x000fe20008000000 */
[----:B------:R-:W-:Y:S01]  /*1bf0*/  UMOV UR23, UR5 ;  /* 0x0000000500177c82 */ /* 0x000fe20008000000 */
[----:B------:R-:W-:-:S03]  /*1c00*/  UMOV UR17, UR13 ;  /* 0x0000000d00117c82 */ /* 0x000fc60008000000 */
[----:B------:R4:W-:Y:S01]  /*1c10*/  UTMALDG.3D.2CTA [UR8], [UR26], desc[UR18] ;  /* 0x000012081a0075b4 */ /* 0x0009e20008211000 */
[----:B--2---:R-:W-:Y:S01]  /*1c20*/  UIADD3 UR34, UPT, UPT, UR34, 0x80, URZ ;  /* 0x0000008022227890 */ /* 0x004fe2000fffe0ff */
[----:B------:R-:W-:Y:S11]  /*1c30*/  BRA.U UP2, `(.L_x_31) ;  /* 0xfffffffd024c7547 */ /* 0x000ff6000b83ffff */
.L_x_25:
[----:B----4-:R-:W-:Y:S01]  /*1c40*/  ULEA UR8, UR13, UR4, 0x3 ;  /* 0x000000040d087291 */ /* 0x010fe2000f8e18ff */
[----:B-1----:R-:W-:Y:S01]  /*1c50*/  SHF.L.U32 R2, R15, 0x1f, RZ ;  /* 0x0000001f0f027819 */ /* 0x002fe200000006ff */
[----:B------:R-:W-:Y:S01]  /*1c60*/  @!P1 SYNCS.ARRIVE.TRANS64.A1T0 RZ, [UR4+0x68], RZ ;  /* 0x000068ffffff99a7 */ /* 0x000fe20008100004 */
[----:B------:R-:W-:-:S06]  /*1c70*/  UISETP.GT.AND UP0, UPT, UR22, UR21, UPT ;  /* 0x000000151600728c */ /* 0x000fcc000bf04270 */
[----:B--2---:R1:W2:Y:S03]  /*1c80*/  SYNCS.PHASECHK.TRANS64.TRYWAIT P0, [UR8+0x28], R2 ;  /* 0x00002802ff0075a7 */ /* 0x0042a60008001108 */
[----:B------:R-:W-:Y:S05]  /*1c90*/  BRA.U !UP0, `(.L_x_32) ;  /* 0x0000000108c07547 */ /* 0x000fea000b800000 */
[----:B------:R-:W-:Y:S01]  /*1ca0*/  UIADD3 UR26, UPT, UPT, UR14, UR23, URZ ;  /* 0x000000170e1a7290 */ /* 0x000fe2000fffe0ff */
[----:B------:R-:W-:-:S11]  /*1cb0*/  UMOV UR27, UR13 ;  /* 0x0000000d001b7c82 */ /* 0x000fd60008000000 */
.L_x_38:
[----:B------:R-:W-:Y:S01]  /*1cc0*/  ULEA UR17, UR27, UR4, 0x3 ;  /* 0x000000041b117291 */ /* 0x000fe2000f8e18ff */
[----:B--2---:R-:W-:Y:S01]  /*1cd0*/  @P5 MOV R3, 0x6000 ;  /* 0x0000600000035802 */ /* 0x004fe20000000f00 */
[----:B-12---:R-:W-:Y:S10]  /*1ce0*/  @P0 BRA `(.L_x_33) ;  /* 0x00000000000c0947 */ /* 0x006ff40003800000 */
[----:B------:R-:W-:-:S04]  /*1cf0*/  SHF.L.U32 R5, R15, 0x1f, RZ ;  /* 0x0000001f0f057819 */ /* 0x000fc800000006ff */
[----:B------:R-:W2:Y:S02]  /*1d00*/  SYNCS.PHASECHK.TRANS64.TRYWAIT P0, [UR17+0x28], R5 ;  /* 0x00002805ff0075a7 */ /* 0x000ea40008001111 */
[----:B--2---:R-:W-:Y:S05]  /*1d10*/  @!P0 BRA `(.L_x_34) ;  /* 0x0000004c004c8947 */ /* 0x004fea0003800000 */
.L_x_33:
[----:B------:R2:W-:Y:S01]  /*1d20*/  @P5 SYNCS.ARRIVE.TRANS64 RZ, [UR17], R3 ;  /* 0x00000003ffff59a7 */ /* 0x0005e20008000011 */
[----:B------:R-:W-:-:S04]  /*1d30*/  ULOP3.LUT UR8, UR7, 0x2, URZ, 0xfc, !UPT ;  /* 0x0000000207087892 */ /* 0x000fc8000f8efcff */
[----:B------:R-:W-:-:S09]  /*1d40*/  UISETP.NE.AND UP0, UPT, UR8, 0x2, UPT ;  /* 0x000000020800788c */ /* 0x000fd2000bf05270 */
[----:B------:R-:W-:Y:S05]  /*1d50*/  BRA.U UP0, `(.L_x_35) ;  /* 0x0000000100047547 */ /* 0x000fea000b800000 */
[----:B------:R-:W-:Y:S05]  /*1d60*/  BPT.TRAP 0x1 ;  /* 0x000000040000795c */ /* 0x000fea0000300000 */
.L_x_35:
[----:B------:R-:W-:Y:S04]  /*1d70*/  BSSY.RECONVERGENT B0, `(.L_x_36) ;  /* 0x0000003000007945 */ /* 0x000fe80003800200 */
[----:B------:R-:W-:Y:S05]  /*1d80*/  @!P4 BRA `(.L_x_37) ;  /* 0x000000000004c947 */ /* 0x000fea0003800000 */
[----:B------:R-:W-:Y:S05]  /*1d90*/  BPT.TRAP 0x1 ;  /* 0x000000040000795c */ /* 0x000fea0000300000 */
.L_x_37:
[----:B------:R-:W-:Y:S05]  /*1da0*/  BSYNC.RECONVERGENT B0 ;  /* 0x0000000000007941 */ /* 0x000fea0003800200 */
.L_x_36:
        /* <DEDUP_REMOVED lines=9> */
[----:B------:R-:W-:Y:S02]  /*1e40*/  USHF.L.U32 UR18, UR23, 0x7, URZ ;  /* 0x0000000717127899 */ /* 0x000fe400080006ff */
[----:B------:R-:W-:Y:S01]  /*1e50*/  ULOP3.LUT UR17, UR17, 0xfefffff8, URZ, 0xc0, !UPT ;  /* 0xfefffff811117892 */ /* 0x000fe2000f8ec0ff */
[----:B-1----:R-:W-:Y:S01]  /*1e60*/  SHF.L.U32 R2, R15, 0x1f, RZ ;  /* 0x0000001f0f027819 */ /* 0x002fe200000006ff */
[----:B------:R-:W-:Y:S02]  /*1e70*/  UIADD3 UR16, UPT, UPT, UR16, 0x2400, URZ ;  /* 0x0000240010107890 */ /* 0x000fe4000fffe0ff */
[----:B------:R-:W-:Y:S01]  /*1e80*/  UIADD3.X UR33, UPT, UPT, URZ, UR25, URZ, UP1, !UPT ;  /* 0x00000019ff217290 */ /* 0x000fe20008ffe4ff */
[----:B------:R4:W1:Y:S01]  /*1e90*/  SYNCS.PHASECHK.TRANS64.TRYWAIT P0, [UR8+0x28], R2 ;  /* 0x00002802ff0075a7 */ /* 0x0008620008001108 */
[----:B------:R-:W-:-:S02]  /*1ea0*/  ULEA UR8, UR27, UR4, 0xc ;  /* 0x000000041b087291 */ /* 0x000fc4000f8e60ff */
[----:B------:R-:W-:Y:S02]  /*1eb0*/  UIADD3.X UR31, UPT, UPT, URZ, UR25, URZ, UP0, !UPT ;  /* 0x00000019ff1f7290 */ /* 0x000fe400087fe4ff */
[----:B------:R-:W-:Y:S01]  /*1ec0*/  UIADD3 UR8, UPT, UPT, UR8, 0xc400, URZ ;  /* 0x0000c40008087890 */ /* 0x000fe2000fffe0ff */
[----:B------:R-:W-:Y:S01]  /*1ed0*/  UMOV UR28, 0x0 ;  /* 0x00000000001c7882 */ /* 0x000fe20000000000 */
[----:B------:R-:W-:Y:S01]  /*1ee0*/  UMOV UR29, 0x10000000 ;  /* 0x10000000001d7882 */ /* 0x000fe20000000000 */
[----:B------:R-:W-:Y:S01]  /*1ef0*/  UMOV UR19, UR35 ;  /* 0x0000002300137c82 */ /* 0x000fe20008000000 */
[----:B------:R-:W-:Y:S01]  /*1f00*/  UMOV UR20, UR36 ;  /* 0x0000002400147c82 */ /* 0x000fe20008000000 */
[----:B------:R-:W-:Y:S01]  /*1f10*/  UMOV UR12, UR36 ;  /* 0x00000024000c7c82 */ /* 0x000fe20008000000 */
[----:B------:R-:W-:Y:S01]  /*1f20*/  UMOV UR9, UR17 ;  /* 0x0000001100097c82 */ /* 0x000fe20008000000 */
[----:B------:R-:W-:Y:S01]  /*1f30*/  UMOV UR10, UR18 ;  /* 0x00000012000a7c82 */ /* 0x000fe20008000000 */
[----:B------:R4:W-:Y:S01]  /*1f40*/  UTMALDG.3D.2CTA [UR16], [UR32], desc[UR28] ;  /* 0x00001c10200075b4 */ /* 0x0009e20008211000 */
[----:B------:R-:W-:Y:S01]  /*1f50*/  UIADD3 UR23, UPT, UPT, UR23, 0x1, URZ ;  /* 0x0000000117177890 */ /* 0x000fe2000fffe0ff */
[----:B------:R-:W-:-:S03]  /*1f60*/  UMOV UR27, UR13 ;  /* 0x0000000d001b7c82 */ /* 0x000fc60008000000 */
[----:B------:R-:W-:Y:S01]  /*1f70*/  UISETP.NE.AND UP0, UPT, UR23, UR26, UPT ;  /* 0x0000001a1700728c */ /* 0x000fe2000bf05270 */
[----:B------:R4:W-:Y:S08]  /*1f80*/  UTMALDG.3D.2CTA [UR8], [UR30], desc[UR28] ;  /* 0x00001c081e0075b4 */ /* 0x0009f00008211000 */
[----:B----4-:R-:W-:Y:S05]  /*1f90*/  BRA.U UP0, `(.L_x_38) ;  /* 0xfffffffd00487547 */ /* 0x010fea000b83ffff */
.L_x_32:
[C---:B-1----:R-:W-:Y:S01]  /*1fa0*/  LEA R2, R14.reuse, UR4, 0x3 ;  /* 0x000000040e027c11 */ /* 0x042fe2000f8e18ff */
[----:B------:R-:W-:Y:S01]  /*1fb0*/  NOP ;  /* 0x0000000000007918 */ /* 0x000fe20000000000 */
[----:B--2---:R-:W-:Y:S02]  /*1fc0*/  SHF.L.U32 R3, R13, 0x1f, RZ ;  /* 0x0000001f0d037819 */ /* 0x004fe400000006ff */
[----:B------:R-:W-:Y:S02]  /*1fd0*/  LEA R4, R14, UR4, 0x4 ;  /* 0x000000040e047c11 */ /* 0x000fe4000f8e20ff */
[----:B------:R-:W1:Y:S02]  /*1fe0*/  SYNCS.PHASECHK.TRANS64.TRYWAIT P0, [R2+URZ+0x70], R3 ;  /* 0x00007003020075a7 */ /* 0x000e6400080011ff */
[----:B-1----:R-:W-:Y:S05]  /*1ff0*/  @!P0 BRA `(.L_x_39) ;  /* 0x0000004800ac8947 */ /* 0x002fea0003800000 */
.L_x_117:
[----:B------:R-:W2:Y:S01]  /*2000*/  LDS.128 R4, [R4+0x100] ;  /* 0x0001000004047984 */ /* 0x000ea20000000c00 */
[----:B------:R-:W-:Y:S01]  /*2010*/  ISETP.GE.AND P0, PT, R40, 0x1, PT ;  /* 0x000000012800780c */ /* 0x000fe20003f06270 */
[----:B-1----:R-:W-:Y:S01]  /*2020*/  VIADD R2, R2, 0x80 ;  /* 0x0000008002027836 */ /* 0x002fe20000000000 */
[----:B------:R-:W-:Y:S01]  /*2030*/  @!PT LDS RZ, [RZ] ;  /* 0x00000000fffff984 */ /* 0x000fe20000000800 */
[----:B------:R-:W-:Y:S01]  /*2040*/  @!PT LDS RZ, [RZ] ;  /* 0x00000000fffff984 */ /* 0x000fe20000000800 */
[----:B------:R-:W-:Y:S01]  /*2050*/  @!PT LDS RZ, [RZ] ;  /* 0x00000000fffff984 */ /* 0x000fe20000000800 */
[----:B------:R-:W-:Y:S01]  /*2060*/  @!PT LDS RZ, [RZ] ;  /* 0x00000000fffff984 */ /* 0x000fe20000000800 */
[----:B------:R1:W-:Y:S06]  /*2070*/  MEMBAR.ALL.CTA ;  /* 0x0000000000007992 */ /* 0x0003ec0000008000 */
[----:B-1----:R-:W1:Y:S01]  /*2080*/  FENCE.VIEW.ASYNC.S ;  /* 0x00000000000073c6 */ /* 0x002e620000000000 */
[----:B------:R-:W-:-:S04]  /*2090*/  PRMT R2, RZ, 0x654, R2 ;  /* 0x00000654ff027816 */ /* 0x000fc80000000002 */
[----:B-1----:R1:W-:Y:S01]  /*20a0*/  SYNCS.ARRIVE.TRANS64.RED.A1T0 RZ, [R2+URZ], RZ ;  /* 0x000000ff02ff79a7 */ /* 0x0023e200081004ff */
[----:B--2---:R-:W-:-:S13]  /*20b0*/  LOP3.LUT P2, RZ, R6, 0x1, RZ, 0xc0, !PT ;  /* 0x0000000106ff7812 */ /* 0x004fda000784c0ff */
[----:B------:R-:W-:Y:S01]  /*20c0*/  @P2 SHF.R.U32.HI R3, RZ, 0x10, R5 ;  /* 0x00000010ff032819 */ /* 0x000fe20000011605 */
[----:B------:R-:W-:Y:S01]  /*20d0*/  VOTEU.ANY UP0, P2 ;  /* 0x0000000000ff7886 */ /* 0x000fe20001000100 */
[----:B------:R-:W-:Y:S02]  /*20e0*/  @P2 MOV R11, R4 ;  /* 0x00000004000b2202 */ /* 0x000fe40000000f00 */
[----:B------:R-:W-:Y:S02]  /*20f0*/  @P2 R2UR.BROADCAST UR8, R3 ;  /* 0x00000000030822ca */ /* 0x000fe400008e0000 */
[----:B------:R-:W-:-:S11]  /*2100*/  @P2 LOP3.LUT R8, R5, 0xffff, RZ, 0xc0, !PT ;  /* 0x0000ffff05082812 */ /* 0x000fd600078ec0ff */
[----:B------:R-:W-:Y:S01]  /*2110*/  @UP0 UMOV UR36, UR8 ;  /* 0x0000000800240c82 */ /* 0x000fe20008000000 */
[----:B-1----:R-:W-:Y:S05]  /*2120*/  @!P0 BRA `(.L_x_40) ;  /* 0x0000000000b88947 */ /* 0x002fea0003800000 */
[----:B------:R-:W3:Y:S01]  /*2130*/  LDC.64 R4, c[0x0][0xb18] ;  /* 0x0002c600ff047b82 */ /* 0x000ee20000000a00 */
[----:B------:R-:W-:-:S07]  /*2140*/  ISETP.NE.AND P3, PT, R40, 0x1, PT ;  /* 0x000000012800780c */ /* 0x000fce0003f65270 */
[----:B------:R-:W1:Y:S08]  /*2150*/  LDC.64 R6, c[0x0][0xb10] ;  /* 0x0002c400ff067b82 */ /* 0x000e700000000a00 */
[----:B------:R-:W2:Y:S08]  /*2160*/  LDC R18, c[0x0][0xb20] ;  /* 0x0002c800ff127b82 */ /* 0x000eb00000000800 */
[----:B------:R-:W4:Y:S01]  /*2170*/  LDC R20, c[0x0][0xb0c] ;  /* 0x0002c300ff147b82 */ /* 0x000f220000000800 */
[----:B---3--:R-:W-:Y:S01]  /*2180*/  IMAD.HI.U32 R19, R0, R5, RZ ;  /* 0x0000000500137227 */ /* 0x008fe200078e00ff */
[----:B------:R-:W-:-:S03]  /*2190*/  ISETP.NE.AND P0, PT, R4, 0x1, PT ;  /* 0x000000010400780c */ /* 0x000fc60003f05270 */
[----:B------:R-:W-:-:S03]  /*21a0*/  IMAD.HI.U32 R5, R8, R5, RZ ;  /* 0x0000000508057227 */ /* 0x000fc600078e00ff */
[----:B------:R-:W3:Y:S01]  /*21b0*/  LDC.64 R2, c[0x0][0xb28] ;  /* 0x0002ca00ff027b82 */ /* 0x000ee20000000a00 */
[----:B-1----:R-:W-:-:S04]  /*21c0*/  IMAD.HI.U32 R22, R9, R6, RZ ;  /* 0x0000000609167227 */ /* 0x002fc800078e00ff */
[----:B------:R-:W-:Y:S01]  /*21d0*/  IMAD.HI.U32 R24, R11, R6, RZ ;  /* 0x000000060b187227 */ /* 0x000fe200078e00ff */
[----:B------:R-:W-:Y:S02]  /*21e0*/  SHF.R.U32.HI R22, RZ, R7, R22 ;  /* 0x00000007ff167219 */ /* 0x000fe40000011616 */
[-C--:B--2---:R-:W-:Y:S02]  /*21f0*/  SHF.R.U32.HI R19, RZ, R18.reuse, R19 ;  /* 0x00000012ff137219 */ /* 0x084fe40000011613 */
[----:B------:R-:W-:Y:S02]  /*2200*/  SHF.R.U32.HI R5, RZ, R18, R5 ;  /* 0x00000012ff057219 */ /* 0x000fe40000011605 */
[----:B------:R-:W-:Y:S02]  /*2210*/  SEL R19, R0, R19, !P0 ;  /* 0x0000001300137207 */ /* 0x000fe40004000000 */
[----:B------:R-:W-:Y:S02]  /*2220*/  SHF.R.U32.HI R24, RZ, R7, R24 ;  /* 0x00000007ff187219 */ /* 0x000fe40000011618 */
[----:B----4-:R-:W-:-:S02]  /*2230*/  ISETP.NE.AND P1, PT, R20, 0x1, PT ;  /* 0x000000011400780c */ /* 0x010fc40003f25270 */
[----:B------:R-:W-:Y:S02]  /*2240*/  SEL R5, R8, R5, !P0 ;  /* 0x0000000508057207 */ /* 0x000fe40004000000 */
[----:B------:R-:W-:Y:S02]  /*2250*/  SEL R21, R9, R22, !P1 ;  /* 0x0000001609157207 */ /* 0x000fe40004800000 */
[----:B------:R-:W-:Y:S01]  /*2260*/  SEL R7, R11, R24, !P1 ;  /* 0x000000180b077207 */ /* 0x000fe20004800000 */
[----:B---3--:R-:W-:-:S04]  /*2270*/  IMAD.HI.U32 R22, R19, R2, RZ ;  /* 0x0000000213167227 */ /* 0x008fc800078e00ff */
[----:B------:R-:W-:Y:S01]  /*2280*/  IMAD.HI.U32 R6, R21, R2, RZ ;  /* 0x0000000215067227 */ /* 0x000fe200078e00ff */
[----:B------:R-:W-:-:S04]  /*2290*/  @P3 SHF.R.U32.HI R19, RZ, R3, R22 ;  /* 0x00000003ff133219 */ /* 0x000fc80000011616 */
[----:B------:R-:W-:Y:S01]  /*22a0*/  @P3 SHF.R.U32.HI R21, RZ, R3, R6 ;  /* 0x00000003ff153219 */ /* 0x000fe20000011606 */
[----:B------:R-:W-:-:S04]  /*22b0*/  IMAD R19, R40, R19, RZ ;  /* 0x0000001328137224 */ /* 0x000fc800078e02ff */
[----:B------:R-:W-:Y:S01]  /*22c0*/  IMAD R6, R40, R21, RZ ;  /* 0x0000001528067224 */ /* 0x000fe200078e02ff */
[C---:B------:R-:W-:Y:S02]  /*22d0*/  ISETP.GE.AND P0, PT, R5.reuse, R19, PT ;  /* 0x000000130500720c */ /* 0x040fe40003f06270 */
[----:B------:R-:W-:Y:S02]  /*22e0*/  IADD3 R19, PT, PT, -R5, RZ, RZ ;  /* 0x000000ff05137210 */ /* 0x000fe40007ffe1ff */
[----:B------:R-:W-:Y:S01]  /*22f0*/  ISETP.GE.OR P0, PT, R7, R6, P0 ;  /* 0x000000060700720c */ /* 0x000fe20000706670 */
[----:B------:R-:W-:-:S04]  /*2300*/  IMAD.HI.U32 R6, R5, R2, RZ ;  /* 0x0000000205067227 */ /* 0x000fc800078e00ff */
[----:B------:R-:W-:Y:S01]  /*2310*/  IMAD R8, R4, R19, R8 ;  /* 0x0000001304087224 */ /* 0x000fe200078e0208 */
[----:B------:R-:W-:-:S04]  /*2320*/  SHF.R.U32.HI R6, RZ, R3, R6 ;  /* 0x00000003ff067219 */ /* 0x000fc80000011606 */
[----:B------:R-:W-:-:S03]  /*2330*/  SEL R6, R5, R6, !P3 ;  /* 0x0000000605067207 */ /* 0x000fc60005800000 */
[----:B------:R-:W-:-:S04]  /*2340*/  @!P0 IMAD.HI.U32 R18, R7, R2, RZ ;  /* 0x0000000207128227 */ /* 0x000fc800078e00ff */
[----:B------:R-:W-:Y:S01]  /*2350*/  IMAD.MOV R2, RZ, RZ, -R6 ;  /* 0x000000ffff027224 */ /* 0x000fe200078e0a06 */
[----:B------:R-:W-:-:S03]  /*2360*/  @!P0 SHF.R.U32.HI R18, RZ, R3, R18 ;  /* 0x00000003ff128219 */ /* 0x000fc60000011612 */
[----:B------:R-:W-:Y:S01]  /*2370*/  IMAD R2, R40, R2, R5 ;  /* 0x0000000228027224 */ /* 0x000fe200078e0205 */
        /* <DEDUP_REMOVED lines=9> */
.L_x_40:
[----:B------:R-:W1:Y:S02]  /*2410*/  LDCU UR8, c[0x0][0xb30] ;  /* 0x00016600ff0877ac */ /* 0x000e640008000800 */
[----:B-1----:R-:W-:-:S09]  /*2420*/  UISETP.NE.AND UP0, UPT, UR8, 0x1, UPT ;  /* 0x000000010800788c */ /* 0x002fd2000bf05270 */
[----:B------:R-:W-:Y:S05]  /*2430*/  BRA.U UP0, `(.L_x_41) ;  /* 0x0000000100407547 */ /* 0x000fea000b800000 */
[----:B------:R-:W1:Y:S08]  /*2440*/  LDC.64 R4, c[0x0][0xb10] ;  /* 0x0002c400ff047b82 */ /* 0x000e700000000a00 */
[----:B------:R-:W2:Y:S08]  /*2450*/  LDC.64 R2, c[0x0][0xb18] ;  /* 0x0002c600ff027b82 */ /* 0x000eb00000000a00 */
[----:B------:R-:W4:Y:S08]  /*2460*/  LDC R6, c[0x0][0xb20] ;  /* 0x0002c800ff067b82 */ /* 0x000f300000000800 */
[----:B------:R-:W3:Y:S01]  /*2470*/  LDC R18, c[0x0][0xb0c] ;  /* 0x0002c300ff127b82 */ /* 0x000ee20000000800 */
[----:B-1----:R-:W-:-:S05]  /*2480*/  IMAD.HI.U32 R4, R11, R4, RZ ;  /* 0x000000040b047227 */ /* 0x002fca00078e00ff */
[----:B------:R-:W-:Y:S01]  /*2490*/  SHF.R.U32.HI R4, RZ, R5, R4 ;  /* 0x00000005ff047219 */ /* 0x000fe20000011604 */
[----:B--2---:R-:W-:Y:S01]  /*24a0*/  IMAD.HI.U32 R3, R8, R3, RZ ;  /* 0x0000000308037227 */ /* 0x004fe200078e00ff */
[----:B------:R-:W-:-:S04]  /*24b0*/  ISETP.NE.AND P0, PT, R2, 0x1, PT ;  /* 0x000000010200780c */ /* 0x000fc80003f05270 */
[----:B----4-:R-:W-:-:S04]  /*24c0*/  SHF.R.U32.HI R3, RZ, R6, R3 ;  /* 0x00000006ff037219 */ /* 0x010fc80000011603 */
[----:B------:R-:W-:Y:S02]  /*24d0*/  SEL R3, R8, R3, !P0 ;  /* 0x0000000308037207 */ /* 0x000fe40004000000 */
[----:B---3--:R-:W-:-:S04]  /*24e0*/  ISETP.NE.AND P1, PT, R18, 0x1, PT ;  /* 0x000000011200780c */ /* 0x008fc80003f25270 */
[----:B------:R-:W-:-:S05]  /*24f0*/  SEL R4, R11, R4, !P1 ;  /* 0x000000040b047207 */ /* 0x000fca0004800000 */
[----:B------:R-:W-:Y:S02]  /*2500*/  IMAD.IADD R5, R3, 0x1, -R4 ;  /* 0x0000000103057824 */ /* 0x000fe400078e0a04 */
[----:B------:R-:W-:Y:S02]  /*2510*/  IMAD.IADD R3, R4, 0x1, -R3 ;  /* 0x0000000104037824 */ /* 0x000fe400078e0a03 */
[----:B------:R-:W-:Y:S02]  /*2520*/  IMAD R11, R5, R18, R11 ;  /* 0x00000012050b7224 */ /* 0x000fe400078e020b */
[----:B------:R-:W-:-:S07]  /*2530*/  IMAD R8, R3, R2, R8 ;  /* 0x0000000203087224 */ /* 0x000fce00078e0208 */
.L_x_41:
[----:B------:R-:W-:Y:S01]  /*2540*/  VIADD R14, R14, 0x1 ;  /* 0x000000010e0e7836 */ /* 0x000fe20000000000 */
[----:B------:R-:W-:Y:S01]  /*2550*/  PLOP3.LUT P1, PT, PT, PT, PT, 0x80, 0x8 ;  /* 0x000000000008781c */ /* 0x000fe20003f2f070 */
[----:B------:R-:W-:Y:S02]  /*2560*/  IMAD.IADD R97, R11, 0x1, R96 ;  /* 0x000000010b617824 */ /* 0x000fe400078e0260 */
[----:B------:R-:W-:Y:S01]  /*2570*/  IMAD.IADD R98, R8, 0x1, R81 ;  /* 0x0000000108627824 */ /* 0x000fe200078e0251 */
[----:B------:R-:W-:-:S04]  /*2580*/  ISETP.NE.AND P0, PT, R14, 0x2, PT ;  /* 0x000000020e00780c */ /* 0x000fc80003f05270 */
[----:B------:R-:W-:Y:S02]  /*2590*/  SEL R2, RZ, 0x1, P0 ;  /* 0x00000001ff027807 */ /* 0x000fe40000000000 */
[----:B------:R-:W-:Y:S02]  /*25a0*/  SEL R14, R14, RZ, P0 ;  /* 0x000000ff0e0e7207 */ /* 0x000fe40000000000 */
[----:B------:R-:W-:Y:S01]  /*25b0*/  LOP3.LUT R13, R13, R2, RZ, 0x3c, !PT ;  /* 0x000000020d0d7212 */ /* 0x000fe200078e3cff */
[----:B------:R-:W-:Y:S06]  /*25c0*/  @P2 BRA `(.L_x_42) ;  /* 0xfffffff000582947 */ /* 0x000fec000383ffff */
[----:B------:R-:W-:Y:S01]  /*25d0*/  UIADD3 UR4, UPT, UPT, UR4, 0x28, URZ ;  /* 0x0000002804047890 */ /* 0x000fe2000fffe0ff */
[----:B------:R-:W-:-:S03]  /*25e0*/  SHF.L.U32 R3, R15, 0x1f, RZ ;  /* 0x0000001f0f037819 */ /* 0x000fc600000006ff */
[----:B------:R-:W-:-:S09]  /*25f0*/  ULEA UR5, UR13, UR4, 0x3 ;  /* 0x000000040d057291 */ /* 0x000fd2000f8e18ff */
[----:B------:R-:W1:Y:S02]  /*2600*/  SYNCS.PHASECHK.TRANS64.TRYWAIT P0, [UR5], R3 ;  /* 0x00000003ff0075a7 */ /* 0x000e640008001105 */
[----:B-1----:R-:W-:Y:S05]  /*2610*/  @!P0 BRA `(.L_x_43) ;  /* 0x0000004400388947 */ /* 0x002fea0003800000 */
.L_x_119:
[----:B------:R-:W-:-:S04]  /*2620*/  UIADD3 UR6, UPT, UPT, UR13, 0x1, URZ ;  /* 0x000000010d067890 */ /* 0x000fc8000fffe0ff */
[----:B------:R-:W-:-:S04]  /*2630*/  UISETP.NE.AND UP0, UPT, UR6, 0x5, UPT ;  /* 0x000000050600788c */ /* 0x000fc8000bf05270 */
[----:B------:R-:W-:Y:S02]  /*2640*/  USEL UR7, URZ, 0x1, UP0 ;  /* 0x00000001ff077887 */ /* 0x000fe40008000000 */
[----:B------:R-:W-:-:S04]  /*2650*/  USEL UR6, UR6, URZ, UP0 ;  /* 0x000000ff06067287 */ /* 0x000fc80008000000 */
[----:B------:R-:W-:Y:S01]  /*2660*/  ULEA UR5, UR6, UR4, 0x3 ;  /* 0x0000000406057291 */ /* 0x000fe2000f8e18ff */
[----:B------:R-:W-:-:S04]  /*2670*/  LOP3.LUT R2, R15, UR7, RZ, 0x3c, !PT ;  /* 0x000000070f027c12 */ /* 0x000fc8000f8e3cff */
[----:B-1----:R-:W-:-:S04]  /*2680*/  SHF.L.U32 R3, R2, 0x1f, RZ ;  /* 0x0000001f02037819 */ /* 0x002fc800000006ff */
[----:B------:R-:W1:Y:S02]  /*2690*/  SYNCS.PHASECHK.TRANS64.TRYWAIT P0, [UR5], R3 ;  /* 0x00000003ff0075a7 */ /* 0x000e640008001105 */
[----:B-1----:R-:W-:Y:S05]  /*26a0*/  @!P0 BRA `(.L_x_44) ;  /* 0x00000044002c8947 */ /* 0x002fea0003800000 */
.L_x_121:
        /* <DEDUP_REMOVED lines=9> */
.L_x_123:
        /* <DEDUP_REMOVED lines=9> */
.L_x_125:
[----:B------:R-:W-:-:S04]  /*27d0*/  UIADD3 UR6, UPT, UPT, UR6, 0x1, URZ ;  /* 0x0000000106067890 */ /* 0x000fc8000fffe0ff */
[----:B------:R-:W-:-:S04]  /*27e0*/  UISETP.NE.AND UP0, UPT, UR6, 0x5, UPT ;  /* 0x000000050600788c */ /* 0x000fc8000bf05270 */
[----:B------:R-:W-:Y:S02]  /*27f0*/  USEL UR5, URZ, 0x1, UP0 ;  /* 0x00000001ff057887 */ /* 0x000fe40008000000 */
[----:B------:R-:W-:-:S04]  /*2800*/  USEL UR6, UR6, URZ, UP0 ;  /* 0x000000ff06067287 */ /* 0x000fc80008000000 */
[----:B------:R-:W-:Y:S01]  /*2810*/  ULEA UR6, UR6, UR4, 0x3 ;  /* 0x0000000406067291 */ /* 0x000fe2000f8e18ff */
[----:B-1----:R-:W-:-:S04]  /*2820*/  LOP3.LUT R3, R2, UR5, RZ, 0x3c, !PT ;  /* 0x0000000502037c12 */ /* 0x002fc8000f8e3cff */
[----:B------:R-:W-:Y:S01]  /*2830*/  SHF.L.U32 R3, R3, 0x1f, RZ ;  /* 0x0000001f03037819 */ /* 0x000fe200000006ff */
[----:B---3--:R-:W-:-:S07]  /*2840*/  IMAD.U32 R0, RZ, RZ, UR6 ;  /* 0x00000006ff007e24 */ /* 0x008fce000f8e00ff */
.L_x_47:
[----:B-1----:R1:W2:Y:S02]  /*2850*/  SYNCS.PHASECHK.TRANS64.TRYWAIT P0, [R0+URZ], R3 ;  /* 0x00000003000075a7 */ /* 0x0022a400080011ff */
[----:B--2---:R-:W-:Y:S05]  /*2860*/  @!P0 NANOSLEEP.SYNCS 0x989680 ;  /* 0x009896800000895d */ /* 0x004fea0003900000 */
[----:B------:R-:W2:Y:S02]  /*2870*/  @!P0 SYNCS.PHASECHK.TRANS64 P0, [R0+URZ], R3 ;  /* 0x00000003000085a7 */ /* 0x000ea400080010ff */
[----:B--2---:R-:W-:Y:S05]  /*2880*/  @P0 EXIT ;  /* 0x000000000000094d */ /* 0x004fea0003800000 */
[----:B------:R-:W-:Y:S05]  /*2890*/  BRA `(.L_x_47) ;  /* 0xfffffffc00ec7947 */ /* 0x000fea000383ffff */
.L_x_22:
[----:B------:R-:W-:-:S04]  /*28a0*/  UISETP.NE.AND UP1, UPT, UR37, URZ, UPT ;  /* 0x000000ff2500728c */ /* 0x000fc8000bf25270 */
[----:B------:R-:W-:-:S09]  /*28b0*/  UISETP.NE.OR UP1, UPT, UR10, 0x1, UP1 ;  /* 0x000000010a00788c */ /* 0x000fd20008f25670 */
[----:B------:R-:W-:Y:S05]  /*28c0*/  BRA.U UP1, `(.L_x_48) ;  /* 0x00000005014c7547 */ /* 0x000fea000b800000 */
[----:B------:R-:W-:Y:S01]  /*28d0*/  HFMA2 R11, -RZ, RZ, 0, 0 ;  /* 0x00000000ff0b7431 */ /* 0x000fe200000001ff */
[----:B------:R-:W-:Y:S01]  /*28e0*/  ISETP.GE.U32.AND P2, PT, R10, 0x2, PT ;  /* 0x000000020a00780c */ /* 0x000fe20003f46070 */
[----:B------:R-:W-:Y:S01]  /*28f0*/  IMAD.MOV.U32 R12, RZ, RZ, 0x1 ;  /* 0x00000001ff0c7424 */ /* 0x000fe200078e00ff */
[----:B------:R-:W-:Y:S01]  /*2900*/  CS2R R8, SRZ ;  /* 0x0000000000087805 */ /* 0x000fe2000001ff00 */
[----:B------:R-:W-:Y:S01]  /*2910*/  IMAD.MOV.U32 R3, RZ, RZ, RZ ;  /* 0x000000ffff037224 */ /* 0x000fe200078e00ff */
[----:B------:R-:W-:Y:S01]  /*2920*/  UMOV UR4, 0x400 ;  /* 0x0000040000047882 */ /* 0x000fe20000000000 */
[----:B------:R-:W-:Y:S01]  /*2930*/  UMOV UR6, URZ ;  /* 0x000000ff00067c82 */ /* 0x000fe20008000000 */
[----:B------:R-:W-:-:S12]  /*2940*/  ULEA UR37, UR37, UR4, 0x18 ;  /* 0x0000000425257291 */ /* 0x000fd8000f8ec0ff */
.L_x_52:
[----:B------:R-:W-:Y:S02]  /*2950*/  LEA R0, R3, UR37, 0x3 ;  /* 0x0000002503007c11 */ /* 0x000fe4000f8e18ff */
[----:B------:R-:W-:-:S03]  /*2960*/  SHF.L.U32 R5, R8, 0x1f, RZ ;  /* 0x0000001f08057819 */ /* 0x000fc600000006ff */
[----:B------:R-:W-:Y:S01]  /*2970*/  VIADD R4, R0, 0xe0 ;  /* 0x000000e000047836 */ /* 0x000fe20000000000 */
[----:B------:R-:W1:Y:S02]  /*2980*/  SYNCS.PHASECHK.TRANS64.TRYWAIT P0, [R0+URZ+0xd0], R5 ;  /* 0x0000d005000075a7 */ /* 0x000e6400080011ff */
[----:B-1----:R-:W-:Y:S05]  /*2990*/  @!P0 BRA `(.L_x_49) ;  /* 0x0000004000b88947 */ /* 0x002fea0003800000 */
.L_x_126:
[----:B------:R-:W-:Y:S01]  /*29a0*/  ULEA UR5, UR6, UR37, 0x3 ;  /* 0x0000002506057291 */ /* 0x000fe2000f8e18ff */
[----:B------:R-:W-:Y:S01]  /*29b0*/  PRMT R4, RZ, 0x654, R4 ;  /* 0x00000654ff047816 */ /* 0x000fe20000000004 */
[----:B-1----:R-:W-:Y:S01]  /*29c0*/  @!P2 IMAD.MOV.U32 R5, RZ, RZ, 0x10 ;  /* 0x00000010ff05a424 */ /* 0x002fe200078e00ff */
[----:B------:R-:W-:Y:S01]  /*29d0*/  SHF.L.U32 R7, R12, 0x1f, RZ ;  /* 0x0000001f0c077819 */ /* 0x000fe200000006ff */
[----:B------:R-:W-:Y:S01]  /*29e0*/  UIADD3 UR4, UPT, UPT, UR5, 0x70, URZ ;  /* 0x0000007005047890 */ /* 0x000fe2000fffe0ff */
[----:B------:R1:W-:Y:S05]  /*29f0*/  SYNCS.ARRIVE.TRANS64.RED.A1T0 RZ, [R4+URZ], RZ ;  /* 0x000000ff04ff79a7 */ /* 0x0003ea00081004ff */
[----:B------:R-:W-:Y:S01]  /*2a00*/  IMAD.U32 R13, RZ, RZ, UR4 ;  /* 0x00000004ff0d7e24 */ /* 0x000fe2000f8e00ff */
[----:B------:R-:W2:Y:S04]  /*2a10*/  SYNCS.PHASECHK.TRANS64.TRYWAIT P0, [UR5+0x80], R7 ;  /* 0x00008007ff0075a7 */ /* 0x000ea80008001105 */
[----:B------:R-:W-:Y:S01]  /*2a20*/  PRMT R13, R10, 0x654, R13 ;  /* 0x000006540a0d7816 */ /* 0x000fe2000000000d */
[----:B-12---:R-:W-:Y:S06]  /*2a30*/  @!P0 BRA `(.L_x_50) ;  /* 0x0000004000a48947 */ /* 0x006fec0003800000 */
.L_x_128:
[----:B------:R-:W-:Y:S01]  /*2a40*/  ULEA UR4, UR6, UR37, 0x4 ;  /* 0x0000002506047291 */ /* 0x000fe2000f8e20ff */
[----:B------:R-:W-:Y:S01]  /*2a50*/  SEL R2, R13, R2, !P2 ;  /* 0x000000020d027207 */ /* 0x000fe20005000000 */
[----:B------:R-:W-:Y:S01]  /*2a60*/  UIADD3 UR5, UPT, UPT, UR5, 0x70, URZ ;  /* 0x0000007005057890 */ /* 0x000fe2000fffe0ff */
[----:B-1----:R-:W-:Y:S01]  /*2a70*/  LEA R0, R11, UR37, 0x3 ;  /* 0x000000250b007c11 */ /* 0x002fe2000f8e18ff */
[----:B------:R-:W-:Y:S01]  /*2a80*/  UIADD3 UR4, UPT, UPT, UR4, 0x100, URZ ;  /* 0x0000010004047890 */ /* 0x000fe2000fffe0ff */
[----:B------:R1:W-:Y:S01]  /*2a90*/  @!P2 SYNCS.ARRIVE.TRANS64.RED RZ, [R2+URZ], R5 ;  /* 0x0000000502ffa9a7 */ /* 0x0003e200080004ff */
[----:B------:R-:W-:Y:S01]  /*2aa0*/  UIADD3 UR6, UPT, UPT, UR6, 0x1, URZ ;  /* 0x0000000106067890 */ /* 0x000fe2000fffe0ff */
[----:B------:R-:W-:-:S03]  /*2ab0*/  VIADD R3, R3, 0x1 ;  /* 0x0000000103037836 */ /* 0x000fc60000000000 */
[----:B------:R-:W-:Y:S02]  /*2ac0*/  UISETP.NE.AND UP0, UPT, UR6, 0x2, UPT ;  /* 0x000000020600788c */ /* 0x000fe4000bf05270 */
[----:B------:R-:W-:Y:S01]  /*2ad0*/  ISETP.NE.AND P0, PT, R3, 0x2, PT ;  /* 0x000000020300780c */ /* 0x000fe20003f05270 */
[----:B------:R-:W-:Y:S06]  /*2ae0*/  UGETNEXTWORKID.BROADCAST [UR4], [UR5] ;  /* 0x00000000040073ca */ /* 0x000fec0008000100 */
[----:B------:R-:W-:Y:S02]  /*2af0*/  USEL UR4, URZ, 0x1, UP0 ;  /* 0x00000001ff047887 */ /* 0x000fe40008000000 */
[----:B------:R-:W-:-:S04]  /*2b00*/  USEL UR6, UR6, URZ, UP0 ;  /* 0x000000ff06067287 */ /* 0x000fc80008000000 */
[----:B------:R-:W-:Y:S02]  /*2b10*/  LOP3.LUT R12, R12, UR4, RZ, 0x3c, !PT ;  /* 0x000000040c0c7c12 */ /* 0x000fe4000f8e3cff */
[----:B-1----:R-:W-:-:S04]  /*2b20*/  SHF.L.U32 R5, R9, 0x1f, RZ ;  /* 0x0000001f09057819 */ /* 0x002fc800000006ff */
[----:B------:R-:W1:Y:S02]  /*2b30*/  SYNCS.PHASECHK.TRANS64.TRYWAIT P1, [R0+URZ+0x70], R5 ;  /* 0x00007005000075a7 */ /* 0x000e6400080211ff */
[----:B-1----:R-:W-:Y:S05]  /*2b40*/  @!P1 BRA `(.L_x_51) ;  /* 0x0000004000789947 */ /* 0x002fea0003800000 */
.L_x_129:
[----:B------:R-:W-:Y:S01]  /*2b50*/  LEA R4, R11, UR37, 0x4 ;  /* 0x000000250b047c11 */ /* 0x000fe2000f8e20ff */
[----:B-1----:R-:W-:Y:S01]  /*2b60*/  VIADD R0, R0, 0x80 ;  /* 0x0000008000007836 */ /* 0x002fe20000000000 */
[----:B------:R-:W-:Y:S01]  /*2b70*/  SEL R3, R3, RZ, P0 ;  /* 0x000000ff03037207 */ /* 0x000fe20000000000 */
[----:B------:R-:W-:-:S03]  /*2b80*/  VIADD R11, R11, 0x1 ;  /* 0x000000010b0b7836 */ /* 0x000fc60000000000 */
[----:B------:R-:W1:Y:S01]  /*2b90*/  LDS.128 R4, [R4+0x100] ;  /* 0x0001000004047984 */ /* 0x000e620000000c00 */
[----:B------:R-:W-:Y:S02]  /*2ba0*/  PRMT R0, RZ, 0x654, R0 ;  /* 0x00000654ff007816 */ /* 0x000fe40000000000 */
[C---:B------:R-:W-:Y:S01]  /*2bb0*/  ISETP.NE.AND P1, PT, R11.reuse, 0x2, PT ;  /* 0x000000020b00780c */ /* 0x040fe20003f25270 */
[----:B------:R-:W-:Y:S01]  /*2bc0*/  @!PT LDS RZ, [RZ] ;  /* 0x00000000fffff984 */ /* 0x000fe20000000800 */
[----:B------:R-:W-:Y:S01]  /*2bd0*/  @!PT LDS RZ, [RZ] ;  /* 0x00000000fffff984 */ /* 0x000fe20000000800 */
[----:B------:R-:W-:Y:S01]  /*2be0*/  @!PT LDS RZ, [RZ] ;  /* 0x00000000fffff984 */ /* 0x000fe20000000800 */
[----:B------:R-:W-:Y:S01]  /*2bf0*/  @!PT LDS RZ, [RZ] ;  /* 0x00000000fffff984 */ /* 0x000fe20000000800 */
[----:B------:R2:W-:Y:S06]  /*2c00*/  MEMBAR.ALL.CTA ;  /* 0x0000000000007992 */ /* 0x0005ec0000008000 */
[----:B--2---:R-:W2:Y:S01]  /*2c10*/  FENCE.VIEW.ASYNC.S ;  /* 0x00000000000073c6 */ /* 0x004ea20000000000 */
[----:B------:R-:W-:Y:S01]  /*2c20*/  SEL R11, R11, RZ, P1 ;  /* 0x000000ff0b0b7207 */ /* 0x000fe20000800000 */
[----:B--2---:R2:W-:Y:S01]  /*2c30*/  SYNCS.ARRIVE.TRANS64.RED.A1T0 RZ, [R0+URZ], RZ ;  /* 0x000000ff00ff79a7 */ /* 0x0045e200081004ff */
[----:B-1----:R-:W-:-:S02]  /*2c40*/  LOP3.LUT P3, RZ, R6, 0x1, RZ, 0xc0, !PT ;  /* 0x0000000106ff7812 */ /* 0x002fc4000786c0ff */
[----:B------:R-:W-:-:S04]  /*2c50*/  SEL R5, RZ, 0x1, P0 ;  /* 0x00000001ff057807 */ /* 0x000fc80000000000 */
[----:B------:R-:W-:Y:S02]  /*2c60*/  LOP3.LUT R8, R8, R5, RZ, 0x3c, !PT ;  /* 0x0000000508087212 */ /* 0x000fe400078e3cff */
[----:B--2---:R-:W-:-:S04]  /*2c70*/  SEL R0, RZ, 0x1, P1 ;  /* 0x00000001ff007807 */ /* 0x004fc80000800000 */
[----:B------:R-:W-:Y:S01]  /*2c80*/  LOP3.LUT R9, R9, R0, RZ, 0x3c, !PT ;  /* 0x0000000009097212 */ /* 0x000fe200078e3cff */
[----:B------:R-:W-:Y:S06]  /*2c90*/  @P3 BRA `(.L_x_52) ;  /* 0xfffffffc002c3947 */ /* 0x000fec000383ffff */
[----:B------:R-:W-:Y:S01]  /*2ca0*/  ULEA UR5, UR6, UR37, 0x3 ;  /* 0x0000002506057291 */ /* 0x000fe2000f8e18ff */
[----:B------:R-:W-:-:S08]  /*2cb0*/  SHF.L.U32 R3, R12, 0x1f, RZ ;  /* 0x0000001f0c037819 */ /* 0x000fd000000006ff */
[----:B------:R-:W1:Y:S02]  /*2cc0*/  SYNCS.PHASECHK.TRANS64 P0, [UR5+0x80], R3 ;  /* 0x00008003ff0075a7 */ /* 0x000e640008001005 */
[----:B-1----:R-:W-:Y:S05]  /*2cd0*/  @P0 BRA `(.L_x_53) ;  /* 0x0000000000080947 */ /* 0x002fea0003800000 */
[----:B------:R-:W1:Y:S02]  /*2ce0*/  SYNCS.PHASECHK.TRANS64.TRYWAIT P0, [UR5+0x80], R3 ;  /* 0x00008003ff0075a7 */ /* 0x000e640008001105 */
[----:B-1----:R-:W-:Y:S05]  /*2cf0*/  @!P0 BRA `(.L_x_54) ;  /* 0x0000004000208947 */ /* 0x002fea0003800000 */
.L_x_53:
[----:B------:R-:W-:-:S04]  /*2d00*/  UIADD3 UR4, UPT, UPT, UR6, 0x1, URZ ;  /* 0x0000000106047890 */ /* 0x000fc8000fffe0ff */
[----:B------:R-:W-:-:S04]  /*2d10*/  UISETP.NE.AND UP0, UPT, UR4, 0x2, UPT ;  /* 0x000000020400788c */ /* 0x000fc8000bf05270 */
[----:B------:R-:W-:Y:S02]  /*2d20*/  USEL UR7, URZ, 0x1, UP0 ;  /* 0x00000001ff077887 */ /* 0x000fe40008000000 */
[----:B------:R-:W-:-:S04]  /*2d30*/  USEL UR4, UR4, URZ, UP0 ;  /* 0x000000ff04047287 */ /* 0x000fc80008000000 */
[----:B------:R-:W-:Y:S01]  /*2d40*/  ULEA UR4, UR4, UR37, 0x3 ;  /* 0x0000002504047291 */ /* 0x000fe2000f8e18ff */
[----:B-1----:R-:W-:-:S04]  /*2d50*/  LOP3.LUT R3, R12, UR7, RZ, 0x3c, !PT ;  /* 0x000000070c037c12 */ /* 0x002fc8000f8e3cff */
[----:B------:R-:W-:-:S04]  /*2d60*/  SHF.L.U32 R0, R3, 0x1f, RZ ;  /* 0x0000001f03007819 */ /* 0x000fc800000006ff */
[----:B------:R-:W1:Y:S02]  /*2d70*/  SYNCS.PHASECHK.TRANS64 P0, [UR4+0x80], R0 ;  /* 0x00008000ff0075a7 */ /* 0x000e640008001004 */
[----:B-1----:R-:W-:Y:S05]  /*2d80*/  @P0 EXIT ;  /* 0x000000000000094d */ /* 0x002fea0003800000 */
[----:B------:R-:W-:Y:S02]  /*2d90*/  SHF.L.U32 R3, R3, 0x1f, RZ ;  /* 0x0000001f03037819 */ /* 0x000fe400000006ff */
[----:B------:R-:W-:-:S07]  /*2da0*/  MOV R0, UR4 ;  /* 0x0000000400007c02 */ /* 0x000fce0008000f00 */
.L_x_55:
[----:B-1----:R1:W2:Y:S02]  /*2db0*/  SYNCS.PHASECHK.TRANS64.TRYWAIT P0, [R0+URZ+0x80], R3 ;  /* 0x00008003000075a7 */ /* 0x0022a400080011ff */
[----:B--2---:R-:W-:Y:S05]  /*2dc0*/  @!P0 NANOSLEEP.SYNCS 0x989680 ;  /* 0x009896800000895d */ /* 0x004fea0003900000 */
[----:B------:R-:W2:Y:S02]  /*2dd0*/  @!P0 SYNCS.PHASECHK.TRANS64 P0, [R0+URZ+0x80], R3 ;  /* 0x00008003000085a7 */ /* 0x000ea400080010ff */
[----:B--2---:R-:W-:Y:S05]  /*2de0*/  @P0 EXIT ;  /* 0x000000000000094d */ /* 0x004fea0003800000 */
[----:B------:R-:W-:Y:S05]  /*2df0*/  BRA `(.L_x_55) ;  /* 0xfffffffc00ec7947 */ /* 0x000fea000383ffff */
.L_x_48:
[----:B------:R-:W-:Y:S05]  /*2e00*/  BRA.U UP4, `(.L_x_56) ;  /* 0x0000001104d87547 */ /* 0x000fea000b800000 */
[----:B------:R-:W-:Y:S01]  /*2e10*/  UMOV UR6, 0x40 ;  /* 0x0000004000067882 */ /* 0x000fe20000000000 */
[----:B------:R-:W-:Y:S01]  /*2e20*/  NOP ;  /* 0x0000000000007918 */ /* 0x000fe20000000000 */
[----:B------:R-:W-:Y:S01]  /*2e30*/  ULEA UR6, UR37, UR6, 0x18 ;  /* 0x0000000625067291 */ /* 0x000fe2000f8ec0ff */
[----:B------:R-:W-:Y:S02]  /*2e40*/  UMOV UR7, 0x400 ;  /* 0x0000040000077882 */ /* 0x000fe40000000000 */
[----:B------:R-:W-:-:S06]  /*2e50*/  ULEA UR37, UR37, UR7, 0x18 ;  /* 0x0000000725257291 */ /* 0x000fcc000f8ec0ff */
[----:B------:R-:W1:Y:S02]  /*2e60*/  LDS.U8 R2, [UR6+0x1c] ;  /* 0x00001c06ff027984 */ /* 0x000e640008000000 */
[----:B-1----:R-:W-:-:S13]  /*2e70*/  ISETP.NE.AND P0, PT, R2, RZ, PT ;  /* 0x000000ff0200720c */ /* 0x002fda0003f05270 */
[----:B------:R-:W-:Y:S05]  /*2e80*/  @P0 BRA `(.L_x_57) ;  /* 0x0000000400080947 */ /* 0x000fea0003800000 */
[----:B------:R-:W-:Y:S02]  /*2e90*/  UISETP.NE.U32.AND UP0, UPT, UR5, 0x1, UPT ;  /* 0x000000010500788c */ /* 0x000fe4000bf05070 */
[----:B------:R-:W-:-:S07]  /*2ea0*/  UIADD3 UR8, UPT, UPT, UR6, 0x8, URZ ;  /* 0x0000000806087890 */ /* 0x000fce000fffe0ff */
[----:B------:R-:W-:Y:S05]  /*2eb0*/  BRA.U !UP0, `(.L_x_58) ;  /* 0x00000001089c7547 */ /* 0x000fea000b800000 */
[----:B------:R-:W-:Y:S01]  /*2ec0*/  ELECT P0, URZ, PT ;  /* 0x0000000000ff782f */ /* 0x000fe20003800000 */
[----:B------:R-:W-:-:S12]  /*2ed0*/  BSSY B0, `(.L_x_58) ;  /* 0x0000025000007945 */ /* 0x000fd80003800000 */
[----:B------:R-:W-:Y:S05]  /*2ee0*/  @!P0 BRA `(.L_x_59) ;  /* 0x00000000008c8947 */ /* 0x000fea0003800000 */
[----:B------:R-:W-:-:S05]  /*2ef0*/  UMOV UR7, 0x10 ;  /* 0x0000001000077882 */ /* 0x000fca0000000000 */
[----:B------:R-:W-:Y:S04]  /*2f00*/  DEPBAR.LE SB1, 0x36 ;  /* 0x00009d800000791a */ /* 0x000fe80000000000 */
[----:B------:R-:W1:Y:S02]  /*2f10*/  UTCATOMSWS.2CTA.FIND_AND_SET.ALIGN UP1, UR7, UR7 ;  /* 0x00000007000775e3 */ /* 0x000e640008220800 */
[----:B-1----:R-:W-:Y:S01]  /*2f20*/  MOV R11, UR7 ;  /* 0x00000007000b7c02 */ /* 0x002fe20008000f00 */
[----:B------:R-:W-:Y:S06]  /*2f30*/  BRA.U UP1, `(.L_x_60) ;  /* 0x0000000101187547 */ /* 0x000fec000b800000 */
.L_x_61:
[----:B------:R-:W-:Y:S05]  /*2f40*/  NANOSLEEP 0x64 ;  /* 0x000000640000795d */ /* 0x000fea0003800000 */
[----:B------:R-:W-:-:S05]  /*2f50*/  UMOV UR7, 0x10 ;  /* 0x0000001000077882 */ /* 0x000fca0000000000 */
[----:B------:R-:W-:Y:S04]  /*2f60*/  DEPBAR.LE SB1, 0x36 ;  /* 0x00009d800000791a */ /* 0x000fe80000000000 */
[----:B------:R-:W1:Y:S02]  /*2f70*/  UTCATOMSWS.2CTA.FIND_AND_SET.ALIGN UP1, UR7, UR7 ;  /* 0x00000007000775e3 */ /* 0x000e640008220800 */
[----:B-1----:R-:W-:Y:S01]  /*2f80*/  MOV R11, UR7 ;  /* 0x00000007000b7c02 */ /* 0x002fe20008000f00 */
[----:B------:R-:W-:Y:S05]  /*2f90*/  BRA.U !UP1, `(.L_x_61) ;  /* 0xfffffffd09e87547 */ /* 0x000fea000b83ffff */
.L_x_60:
[----:B------:R-:W1:Y:S01]  /*2fa0*/  LDS R5, [UR6+0x10] ;  /* 0x00001006ff057984 */ /* 0x000e620008000800 */
[----:B------:R-:W-:Y:S01]  /*2fb0*/  IMAD.U32 R3, RZ, RZ, UR37 ;  /* 0x00000025ff037e24 */ /* 0x000fe2000f8e00ff */
[----:B------:R-:W-:-:S03]  /*2fc0*/  MOV R2, UR4 ;  /* 0x0000000400027c02 */ /* 0x000fc60008000f00 */
[----:B------:R-:W-:Y:S01]  /*2fd0*/  VIADD R3, R3, 0x120 ;  /* 0x0000012003037836 */ /* 0x000fe20000000000 */
[----:B-1----:R-:W-:-:S04]  /*2fe0*/  SHF.L.U32 R5, R5, 0x1f, RZ ;  /* 0x0000001f05057819 */ /* 0x002fc800000006ff */
[----:B------:R-:W1:Y:S02]  /*2ff0*/  SYNCS.PHASECHK.TRANS64.TRYWAIT P0, [UR6+0x8], R5 ;  /* 0x00000805ff0075a7 */ /* 0x000e640008001106 */
[----:B-1----:R-:W-:Y:S05]  /*3000*/  @P0 BRA `(.L_x_62) ;  /* 0x0000000000080947 */ /* 0x002fea0003800000 */
[----:B------:R-:W1:Y:S02]  /*3010*/  SYNCS.PHASECHK.TRANS64.TRYWAIT P0, [UR6+0x8], R5 ;  /* 0x00000805ff0075a7 */ /* 0x000e640008001106 */
[----:B-1----:R-:W-:Y:S05]  /*3020*/  @!P0 BRA `(.L_x_63) ;  /* 0x0000003c006c8947 */ /* 0x002fea0003800000 */
.L_x_62:
[----:B-1----:R-:W-:Y:S01]  /*3030*/  HFMA2 R4, -RZ, RZ, 0, 5.9604644775390625e-08 ;  /* 0x00000001ff047431 */ /* 0x002fe200000001ff */
[----:B------:R-:W-:Y:S01]  /*3040*/  UPRMT UR7, UR4, 0x654, UR8 ;  /* 0x0000065404077896 */ /* 0x000fe20008000008 */
[----:B------:R-:W-:Y:S01]  /*3050*/  IMAD.MOV.U32 R6, RZ, RZ, 0xffff ;  /* 0x0000ffffff067424 */ /* 0x000fe200078e00ff */
[----:B------:R-:W-:Y:S01]  /*3060*/  PRMT R2, R2, 0x654, R3 ;  /* 0x0000065402027816 */ /* 0x000fe20000000003 */
[----:B------:R-:W-:Y:S02]  /*3070*/  IMAD.MOV.U32 R5, RZ, RZ, 0x4 ;  /* 0x00000004ff057424 */ /* 0x000fe400078e00ff */
[----:B------:R-:W-:Y:S01]  /*3080*/  IMAD.SHL.U32 R9, R11, 0x20, RZ ;  /* 0x000000200b097824 */ /* 0x000fe200078e00ff */
[----:B------:R-:W-:Y:S02]  /*3090*/  MOV R3, UR7 ;  /* 0x0000000700037c02 */ /* 0x000fe40008000f00 */
[-C--:B------:R-:W-:Y:S01]  /*30a0*/  SHF.L.U32 R7, R6, R11.reuse, RZ ;  /* 0x0000000b06077219 */ /* 0x080fe200000006ff */
[----:B------:R1:W-:Y:S01]  /*30b0*/  SYNCS.ARRIVE.TRANS64.RED RZ, [UR7], R5 ;  /* 0x00000005ffff79a7 */ /* 0x0003e20008000407 */
[----:B------:R-:W-:Y:S01]  /*30c0*/  SHF.L.U32 R6, R4, R11, RZ ;  /* 0x0000000b04067219 */ /* 0x000fe200000006ff */
[----:B------:R1:W-:Y:S04]  /*30d0*/  STS [UR37+0x120], R9 ;  /* 0x00012009ff007988 */ /* 0x0003e80008000825 */
[----:B------:R1:W-:Y:S04]  /*30e0*/  STAS [R2.64], R11 ;  /* 0x0000000b02007dbd */ /* 0x0003e8000c0008ff */
[----:B------:R1:W-:Y:S04]  /*30f0*/  ATOMS.OR RZ, [UR6+0x14], R7 ;  /* 0x00001407ffff798c */ /* 0x0003e8000b000006 */
[----:B------:R1:W-:Y:S04]  /*3100*/  ATOMS.OR RZ, [UR6+0x18], R6 ;  /* 0x00001806ffff798c */ /* 0x0003e8000b000006 */
[----:B------:R1:W-:Y:S02]  /*3110*/  ATOMS.XOR RZ, [UR6+0x10], R4 ;  /* 0x00001004ffff798c */ /* 0x0003e4000b800006 */
.L_x_59:
[----:B------:R-:W-:Y:S05]  /*3120*/  BSYNC B0 ;  /* 0x0000000000007941 */ /* 0x000fea0003800000 */
.L_x_58:
[----:B------:R-:W-:Y:S05]  /*3130*/  BRA.U UP0, `(.L_x_64) ;  /* 0x00000001006c7547 */ /* 0x000fea000b800000 */
[----:B------:R-:W-:-:S03]  /*3140*/  UMOV UR7, 0xffffffff ;  /* 0xffffffff00077882 */ /* 0x000fc60000000000 */
[----:B------:R-:W-:Y:S05]  /*3150*/  BRA.DIV UR7, `(.L_x_65) ;  /* 0x0000003e07387947 */ /* 0x000fea000b800000 */
[----:B------:R-:W-:-:S13]  /*3160*/  ELECT P6, URZ, PT ;  /* 0x0000000000ff782f */ /* 0x000fda00038c0000 */
.L_x_133:
[----:B------:R-:W-:Y:S05]  /*3170*/  @!P6 BRA `(.L_x_64) ;  /* 0x00000000005ce947 */ /* 0x000fea0003800000 */
[----:B-1----:R-:W1:Y:S02]  /*3180*/  LDS R3, [UR6+0x10] ;  /* 0x00001006ff037984 */ /* 0x002e640008000800 */
[----:B-1----:R-:W-:-:S04]  /*3190*/  SHF.L.U32 R3, R3, 0x1f, RZ ;  /* 0x0000001f03037819 */ /* 0x002fc800000006ff */
[----:B------:R-:W1:Y:S02]  /*31a0*/  SYNCS.PHASECHK.TRANS64.TRYWAIT P0, [UR6+0x8], R3 ;  /* 0x00000803ff0075a7 */ /* 0x000e640008001106 */
[----:B-1----:R-:W-:Y:S05]  /*31b0*/  @P0 BRA `(.L_x_66) ;  /* 0x0000000000080947 */ /* 0x002fea0003800000 */
[----:B------:R-:W1:Y:S02]  /*31c0*/  SYNCS.PHASECHK.TRANS64.TRYWAIT P0, [UR6+0x8], R3 ;  /* 0x00000803ff0075a7 */ /* 0x000e640008001106 */
[----:B-1----:R-:W-:Y:S05]  /*31d0*/  @!P0 BRA `(.L_x_67) ;  /* 0x0000003c00388947 */ /* 0x002fea0003800000 */
.L_x_66:
[----:B------:R-:W2:Y:S01]  /*31e0*/  LDS R5, [UR37+0x120] ;  /* 0x00012025ff057984 */ /* 0x000ea20008000800 */
[----:B-1----:R-:W-:Y:S02]  /*31f0*/  HFMA2 R2, -RZ, RZ, 0, 5.9604644775390625e-08 ;  /* 0x00000001ff027431 */ /* 0x002fe400000001ff */
[----:B------:R-:W-:Y:S01]  /*3200*/  IMAD.MOV.U32 R3, RZ, RZ, 0xffff ;  /* 0x0000ffffff037424 */ /* 0x000fe200078e00ff */
[----:B------:R-:W-:Y:S01]  /*3210*/  UPRMT UR7, UR4, 0x654, UR8 ;  /* 0x0000065404077896 */ /* 0x000fe20008000008 */
[----:B--2---:R-:W-:-:S03]  /*3220*/  IMAD.SHL.U32 R4, R5, 0x20, RZ ;  /* 0x0000002005047824 */ /* 0x004fc600078e00ff */
[-C--:B------:R-:W-:Y:S02]  /*3230*/  SHF.L.U32 R3, R3, R5.reuse, RZ ;  /* 0x0000000503037219 */ /* 0x080fe400000006ff */
[----:B------:R-:W-:Y:S01]  /*3240*/  SHF.L.U32 R5, R2, R5, RZ ;  /* 0x0000000502057219 */ /* 0x000fe200000006ff */
[----:B------:R2:W-:Y:S04]  /*3250*/  STS [UR37+0x120], R4 ;  /* 0x00012004ff007988 */ /* 0x0005e80008000825 */
[----:B------:R2:W-:Y:S04]  /*3260*/  ATOMS.OR RZ, [UR6+0x14], R3 ;  /* 0x00001403ffff798c */ /* 0x0005e8000b000006 */
[----:B------:R2:W-:Y:S01]  /*3270*/  ATOMS.OR RZ, [UR6+0x18], R5 ;  /* 0x00001805ffff798c */ /* 0x0005e2000b000006 */
[----:B------:R-:W-:Y:S03]  /*3280*/  SYNCS.ARRIVE.TRANS64.RED.A1T0 RZ, [UR7], RZ ;  /* 0x000000ffffff79a7 */ /* 0x000fe60008100407 */
[----:B------:R2:W-:Y:S01]  /*3290*/  ATOMS.XOR RZ, [UR6+0x10], R2 ;  /* 0x00001002ffff798c */ /* 0x0005e2000b800006 */
[----:B------:R-:W-:Y:S05]  /*32a0*/  BRA `(.L_x_64) ;  /* 0x0000000000107947 */ /* 0x000fea0003800000 */
.L_x_57:
[----:B------:R-:W-:-:S05]  /*32b0*/  MOV R2, 0xffffffff ;  /* 0xffffffff00027802 */ /* 0x000fca0000000f00 */
[----:B------:R1:W-:Y:S02]  /*32c0*/  STS [UR37+0x120], R2 ;  /* 0x00012002ff007988 */ /* 0x0003e40008000825 */
[----:B-1----:R-:W-:Y:S02]  /*32d0*/  MOV R2, 0x32f0 ;  /* 0x000032f000027802 */ /* 0x002fe40000000f00 */
[----:B-----5:R-:W-:Y:S05]  /*32e0*/  CALL.REL.NOINC `($__internal_1_$__cuda_sm10x_tcgen05_guardrail_trap_phase_invalid_during_alloc) ;  /* 0x0000004000407944 */ /* 0x020fea0003c00000 */
.L_x_64:
[----:B------:R-:W-:Y:S05]  /*32f0*/  WARPSYNC.ALL ;  /* 0x0000000000007948 */ /* 0x000fea0003800000 */
[----:B------:R-:W3:Y:S01]  /*3300*/  S2UR UR7, SR_CgaCtaId ;  /* 0x00000000000779c3 */ /* 0x000ee20000008800 */
[----:B------:R-:W-:Y:S01]  /*3310*/  UMOV UR6, 0x400 ;  /* 0x0000040000067882 */ /* 0x000fe20000000000 */
[----:B------:R-:W-:-:S06]  /*3320*/  NOP ;  /* 0x0000000000007918 */ /* 0x000fcc0000000000 */
[----:B------:R-:W-:Y:S06]  /*3330*/  BAR.ARV 0x6, 0xa0 ;  /* 0x0182800000007b1d */ /* 0x000fec0000002000 */
[----:B------:R-:W4:Y:S01]  /*3340*/  LDCU UR8, c[0x0][0x38c] ;  /* 0x00007180ff0877ac */ /* 0x000f220008000800 */
[----:B------:R-:W-:Y:S01]  /*3350*/  LOP3.LUT R0, R0, 0xffff, RZ, 0xc0, !PT ;  /* 0x0000ffff00007812 */ /* 0x000fe200078ec0ff */
[----:B-1----:R-:W-:Y:S01]  /*3360*/  IMAD.MOV.U32 R9, RZ, RZ, 0x1 ;  /* 0x00000001ff097424 */ /* 0x002fe200078e00ff */
[----:B------:R-:W-:Y:S01]  /*3370*/  LOP3.LUT R8, R8, 0xffff, RZ, 0xc0, !PT ;  /* 0x0000ffff08087812 */ /* 0x000fe200078ec0ff */
[----:B------:R-:W-:Y:S01]  /*3380*/  UMOV UR19, URZ ;  /* 0x000000ff00137c82 */ /* 0x000fe20008000000 */
[----:B------:R-:W-:Y:S01]  /*3390*/  R2UR UR11, R0 ;  /* 0x00000000000b72ca */ /* 0x000fe200000e0000 */
[----:B------:R-:W-:Y:S01]  /*33a0*/  UMOV UR18, URZ ;  /* 0x000000ff00127c82 */ /* 0x000fe20008000000 */
[----:B------:R-:W-:Y:S01]  /*33b0*/  R2UR UR12, R8 ;  /* 0x00000000080c72ca */ /* 0x000fe200000e0000 */
[----:B------:R-:W-:Y:S01]  /*33c0*/  IMAD.MOV.U32 R8, RZ, RZ, RZ ;  /* 0x000000ffff087224 */ /* 0x000fe200078e00ff */
[----:B------:R-:W-:Y:S01]  /*33d0*/  UMOV UR17, URZ ;  /* 0x000000ff00117c82 */ /* 0x000fe20008000000 */
[----:B---3--:R-:W-:-:S02]  /*33e0*/  ULEA UR7, UR7, UR6, 0x18 ;  /* 0x0000000607077291 */ /* 0x008fc4000f8ec0ff */
[----:B------:R-:W-:Y:S02]  /*33f0*/  UISETP.NE.AND UP2, UPT, UR5, URZ, UPT ;  /* 0x000000ff0500728c */ /* 0x000fe4000bf45270 */
[----:B------:R-:W-:Y:S02]  /*3400*/  UIADD3 UR13, UPT, UPT, UR7, 0x2400, URZ ;  /* 0x00002400070d7890 */ /* 0x000fe4000fffe0ff */
[----:B------:R-:W-:Y:S02]  /*3410*/  UIADD3 UR14, UPT, UPT, UR7, 0xc400, URZ ;  /* 0x0000c400070e7890 */ /* 0x000fe4000fffe0ff */
[----:B----4-:R-:W-:Y:S01]  /*3420*/  UIADD3 UR8, UPT, UPT, UR8, 0x7f, URZ ;  /* 0x0000007f08087890 */ /* 0x010fe2000fffe0ff */
[----:B--2---:R-:W1:Y:S01]  /*3430*/  LDS R2, [UR7+0x120] ;  /* 0x00012007ff027984 */ /* 0x004e620008000800 */
[----:B------:R-:W-:Y:S02]  /*3440*/  USHF.R.U32.HI UR13, URZ, 0x4, UR13 ;  /* 0x00000004ff0d7899 */ /* 0x000fe4000801160d */
[----:B------:R-:W-:-:S02]  /*3450*/  USHF.R.S32.HI UR6, URZ, 0x1f, UR8 ;  /* 0x0000001fff067899 */ /* 0x000fc40008011408 */
[----:B------:R-:W-:Y:S02]  /*3460*/  USHF.R.U32.HI UR14, URZ, 0x4, UR14 ;  /* 0x00000004ff0e7899 */ /* 0x000fe4000801160e */
[----:B------:R-:W-:Y:S02]  /*3470*/  ULEA.HI UR6, UR6, UR8, URZ, 0x7 ;  /* 0x0000000806067291 */ /* 0x000fe4000f8f38ff */
[----:B------:R-:W-:Y:S02]  /*3480*/  ULOP3.LUT UR13, UR13, 0x3fff, URZ, 0xc0, !UPT ;  /* 0x00003fff0d0d7892 */ /* 0x000fe4000f8ec0ff */
[----:B------:R-:W-:Y:S02]  /*3490*/  USHF.R.S32.HI UR6, URZ, 0x7, UR6 ;  /* 0x00000007ff067899 */ /* 0x000fe40008011406 */
[----:B------:R-:W-:Y:S02]  /*34a0*/  ULOP3.LUT UR14, UR14, 0x3fff, URZ, 0xc0, !UPT ;  /* 0x00003fff0e0e7892 */ /* 0x000fe4000f8ec0ff */
[----:B------:R-:W-:Y:S01]  /*34b0*/  UISETP.LT.AND UP0, UPT, UR6, 0x1, UPT ;  /* 0x000000010600788c */ /* 0x000fe2000bf01270 */
[----:B------:R-:W-:Y:S01]  /*34c0*/  UMOV UR28, 0x0 ;  /* 0x00000000001c7882 */ /* 0x000fe20000000000 */
[----:B------:R-:W-:Y:S01]  /*34d0*/  UMOV UR29, 0x81004a0 ;  /* 0x081004a0001d7882 */ /* 0x000fe20000000000 */
[----:B------:R-:W-:-:S02]  /*34e0*/  ULOP3.LUT UR13, UR13, 0x10000, URZ, 0xfc, !UPT ;  /* 0x000100000d0d7892 */ /* 0x000fc4000f8efcff */
[----:B------:R-:W-:Y:S02]  /*34f0*/  ULOP3.LUT UR14, UR14, 0x10000, URZ, 0xfc, !UPT ;  /* 0x000100000e0e7892 */ /* 0x000fe4000f8efcff */
[----:B------:R-:W-:Y:S01]  /*3500*/  USEL UR20, UR6, 0x1, !UP0 ;  /* 0x0000000106147887 */ /* 0x000fe2000c000000 */
[----:B------:R-:W-:Y:S01]  /*3510*/  UMOV UR26, 0x0 ;  /* 0x00000000001a7882 */ /* 0x000fe20000000000 */
[----:B------:R-:W-:Y:S01]  /*3520*/  UMOV UR27, 0x81004a0 ;  /* 0x081004a0001b7882 */ /* 0x000fe20000000000 */
[----:B------:R-:W-:Y:S01]  /*3530*/  UMOV UR24, 0x0 ;  /* 0x0000000000187882 */ /* 0x000fe20000000000 */
[----:B------:R-:W-:Y:S01]  /*3540*/  UMOV UR25, 0x81004a0 ;  /* 0x081004a000197882 */ /* 0x000fe20000000000 */
[----:B------:R-:W-:Y:S01]  /*3550*/  UMOV UR22, 0x0 ;  /* 0x0000000000167882 */ /* 0x000fe20000000000 */
[----:B------:R-:W-:Y:S01]  /*3560*/  UMOV UR23, 0x81004a0 ;  /* 0x081004a000177882 */ /* 0x000fe20000000000 */
[----:B-1----:R-:W-:Y:S02]  /*3570*/  R2UR UR21, R2 ;  /* 0x00000000021572ca */ /* 0x002fe400000e0000 */
[----:B------:R-:W-:-:S13]  /*3580*/  CS2R R2, SRZ ;  /* 0x0000000000027805 */ /* 0x000fda000001ff00 */
.L_x_75:
[C---:B------:R-:W-:Y:S02]  /*3590*/  LEA R0, R8.reuse, UR7, 0x3 ;  /* 0x0000000708007c11 */ /* 0x040fe4000f8e18ff */
[----:B------:R-:W-:Y:S02]  /*35a0*/  SHF.L.U32 R5, R3, 0x1f, RZ ;  /* 0x0000001f03057819 */ /* 0x000fe400000006ff */
[----:B------:R-:W-:Y:S02]  /*35b0*/  LEA R4, R8, UR7, 0x4 ;  /* 0x0000000708047c11 */ /* 0x000fe4000f8e20ff */
[----:B------:R-:W1:Y:S02]  /*35c0*/  SYNCS.PHASECHK.TRANS64.TRYWAIT P0, [R0+URZ+0x70], R5 ;  /* 0x00007005000075a7 */ /* 0x000e6400080011ff */
[----:B-1-34-:R-:W-:Y:S05]  /*35d0*/  @!P0 BRA `(.L_x_68) ;  /* 0x0000003800508947 */ /* 0x01afea0003800000 */
.L_x_134:
[----:B-1----:R-:W1:Y:S01]  /*35e0*/  LDS.128 R4, [R4+0x100] ;  /* 0x0001000004047984 */ /* 0x002e620000000c00 */
[----:B------:R-:W-:Y:S02]  /*35f0*/  VIADD R0, R0, 0x80 ;  /* 0x0000008000007836 */ /* 0x000fe40000000000 */
[----:B------:R-:W-:Y:S01]  /*3600*/  VIADD R8, R8, 0x1 ;  /* 0x0000000108087836 */ /* 0x000fe20000000000 */
[----:B------:R-:W-:Y:S01]  /*3610*/  @!PT LDS RZ, [RZ] ;  /* 0x00000000fffff984 */ /* 0x000fe20000000800 */
[----:B------:R-:W-:Y:S01]  /*3620*/  @!PT LDS RZ, [RZ] ;  /* 0x00000000fffff984 */ /* 0x000fe20000000800 */
[----:B------:R-:W-:Y:S01]  /*3630*/  @!PT LDS RZ, [RZ] ;  /* 0x00000000fffff984 */ /* 0x000fe20000000800 */
[----:B------:R-:W-:Y:S01]  /*3640*/  @!PT LDS RZ, [RZ] ;  /* 0x00000000fffff984 */ /* 0x000fe20000000800 */
[----:B------:R2:W-:Y:S06]  /*3650*/  MEMBAR.ALL.CTA ;  /* 0x0000000000007992 */ /* 0x0005ec0000008000 */
[----:B--2---:R-:W2:Y:S01]  /*3660*/  FENCE.VIEW.ASYNC.S ;  /* 0x00000000000073c6 */ /* 0x004ea20000000000 */
[----:B------:R-:W-:-:S04]  /*3670*/  PRMT R0, RZ, 0x654, R0 ;  /* 0x00000654ff007816 */ /* 0x000fc80000000000 */
[----:B--2---:R2:W-:Y:S01]  /*3680*/  SYNCS.ARRIVE.TRANS64.RED.A1T0 RZ, [R0+URZ], RZ ;  /* 0x000000ff00ff79a7 */ /* 0x0045e200081004ff */
[----:B-1----:R-:W-:Y:S01]  /*3690*/  LOP3.LUT P1, RZ, R6, 0x1, RZ, 0xc0, !PT ;  /* 0x0000000106ff7812 */ /* 0x002fe2000782c0ff */
[----:B--2---:R-:W-:-:S12]  /*36a0*/  BRA.U UP2, `(.L_x_69) ;  /* 0x0000000502087547 */ /* 0x004fd8000b800000 */
[----:B------:R-:W1:Y:S01]  /*36b0*/  LDCU UR8, c[0x0][0x38c] ;  /* 0x00007180ff0877ac */ /* 0x000e620008000800 */
[----:B------:R-:W-:Y:S02]  /*36c0*/  PLOP3.LUT P2, PT, PT, PT, PT, 0x80, 0x8 ;  /* 0x000000000008781c */ /* 0x000fe40003f4f070 */
[----:B------:R-:W-:Y:S01]  /*36d0*/  SHF.L.U32 R5, R9, 0x1f, RZ ;  /* 0x0000001f09057819 */ /* 0x000fe200000006ff */
[----:B------:R-:W-:Y:S02]  /*36e0*/  ULEA UR9, UR19, UR7, 0x3 ;  /* 0x0000000713097291 */ /* 0x000fe4000f8e18ff */
[----:B------:R-:W-:Y:S02]  /*36f0*/  ULEA UR10, UR19, UR21, 0x5 ;  /* 0x00000015130a7291 */ /* 0x000fe4000f8e28ff */
[----:B-1----:R-:W-:-:S06]  /*3700*/  UISETP.GE.AND UP0, UPT, UR8, 0x1, UPT ;  /* 0x000000010800788c */ /* 0x002fcc000bf06270 */
[----:B------:R-:W-:-:S05]  /*3710*/  PLOP3.LUT P0, PT, PT, PT, UP0, 0x80, 0x8 ;  /* 0x000000000008781c */ /* 0x000fca0003f0f008 */
[----:B------:R-:W-:-:S08]  /*3720*/  @UP0 ULEA UR8, UR18, UR7, 0x3 ;  /* 0x0000000712080291 */ /* 0x000fd0000f8e18ff */
[----:B------:R-:W-:-:S04]  /*3730*/  @P0 SHF.L.U32 R0, R2, 0x1f, RZ ;  /* 0x0000001f02000819 */ /* 0x000fc800000006ff */
[----:B------:R1:W2:Y:S01]  /*3740*/  @P0 SYNCS.PHASECHK.TRANS64.TRYWAIT P2, [UR8], R0 ;  /* 0x00000000ff0005a7 */ /* 0x0002a20008041108 */
[----:B------:R-:W3:Y:S02]  /*3750*/  SYNCS.PHASECHK.TRANS64.TRYWAIT P0, [UR9+0xb0], R5 ;  /* 0x0000b005ff0075a7 */ /* 0x000ee40008001109 */
[----:B-123--:R-:W-:Y:S05]  /*3760*/  @!P0 BRA `(.L_x_70) ;  /* 0x0000003800008947 */ /* 0x00efea0003800000 */
.L_x_136:
[----:B------:R-:W-:Y:S01]  /*3770*/  UMOV UR16, UR17 ;  /* 0x0000001100107c82 */ /* 0x000fe20008000000 */
[----:B------:R-:W-:Y:S05]  /*3780*/  BRA.U !UP0, `(.L_x_71) ;  /* 0x0000000108c07547 */ /* 0x000fea000b800000 */
[----:B------:R-:W-:Y:S02]  /*3790*/  UIADD3 UR16, UPT, UPT, UR20, UR17, URZ ;  /* 0x0000001114107290 */ /* 0x000fe4000fffe0ff */
[----:B------:R-:W-:Y:S01]  /*37a0*/  UPLOP3.LUT UP3, UPT, UPT, UPT, UPT, 0x40, 0x4 ;  /* 0x000000000004789c */ /* 0x000fe20003f6e870 */
[----:B------:R-:W-:Y:S01]  /*37b0*/  UMOV UR15, UR6 ;  /* 0x00000006000f7c82 */ /* 0x000fe20008000000 */
[----:B------:R-:W-:-:S09]  /*37c0*/  UMOV UR46, UR18 ;  /* 0x00000012002e7c82 */ /* 0x000fd20008000000 */
.L_x_74:
[----:B--2---:R-:W-:Y:S01]  /*37d0*/  ULEA UR8, UR46, UR7, 0x3 ;  /* 0x000000072e087291 */ /* 0x004fe2000f8e18ff */
[----:B---3--:R-:W-:Y:S11]  /*37e0*/  @P2 BRA `(.L_x_72) ;  /* 0x00000000000c2947 */ /* 0x008ff60003800000 */
[----:B-1----:R-:W-:Y:S04]  /*37f0*/  SHF.L.U32 R5, R2, 0x1f, RZ ;  /* 0x0000001f02057819 */ /* 0x002fe800000006ff */
[----:B------:R-:W1:Y:S02]  /*3800*/  SYNCS.PHASECHK.TRANS64.TRYWAIT P0, [UR8], R5 ;  /* 0x00000005ff0075a7 */ /* 0x000e640008001108 */
[----:B-1----:R-:W-:Y:S05]  /*3810*/  @!P0 BRA `(.L_x_73) ;  /* 0x0000003400ec8947 */ /* 0x002fea0003800000 */
.L_x_72:
[----:B------:R-:W-:Y:S01]  /*3820*/  UISETP.NE.AND UP0, UPT, UR15, 0x1, UPT ;  /* 0x000000010f00788c */ /* 0x000fe2000bf05270 */
[----:B------:R-:W-:Y:S01]  /*3830*/  PLOP3.LUT P2, PT, PT, PT, PT, 0x80, 0x8 ;  /* 0x000000000008781c */ /* 0x000fe20003f4f070 */
[----:B------:R-:W-:Y:S02]  /*3840*/  UIADD3 UR18, UPT, UPT, UR46, 0x1, URZ ;  /* 0x000000012e127890 */ /* 0x000fe4000fffe0ff */
[----:B------:R-:W-:Y:S02]  /*3850*/  ULEA UR32, UR46, UR14, 0x8 ;  /* 0x0000000e2e207291 */ /* 0x000fe4000f8e40ff */
[----:B------:R-:W-:Y:S01]  /*3860*/  UISETP.NE.AND UP1, UPT, UR18, 0x5, UPT ;  /* 0x000000051200788c */ /* 0x000fe2000bf25270 */
[----:B------:R-:W-:Y:S01]  /*3870*/  PLOP3.LUT P0, PT, PT, PT, UP0, 0x80, 0x8 ;  /* 0x000000000008781c */ /* 0x000fe20003f0f008 */
[----:B------:R-:W-:Y:S02]  /*3880*/  UIADD3 UR44, UPT, UPT, UR32, 0x2, URZ ;  /* 0x00000002202c7890 */ /* 0x000fe4000fffe0ff */
[----:B------:R-:W-:Y:S02]  /*3890*/  USEL UR31, URZ, 0x1, UP1 ;  /* 0x00000001ff1f7887 */ /* 0x000fe40008800000 */
[----:B------:R-:W-:Y:S02]  /*38a0*/  USEL UR18, UR18, URZ, UP1 ;  /* 0x000000ff12127287 */ /* 0x000fe40008800000 */
[----:B------:R-:W-:Y:S02]  /*38b0*/  UIADD3 UR40, UPT, UPT, UR32, 0x4, URZ ;  /* 0x0000000420287890 */ /* 0x000fe4000fffe0ff */
[----:B------:R-:W-:Y:S01]  /*38c0*/  @UP0 ULEA UR30, UR18, UR7, 0x3 ;  /* 0x00000007121e0291 */ /* 0x000fe2000f8e18ff */
[----:B------:R-:W-:Y:S01]  /*38d0*/  LOP3.LUT R2, R2, UR31, RZ, 0x3c, !PT ;  /* 0x0000001f02027c12 */ /* 0x000fe2000f8e3cff */
[----:B------:R-:W-:Y:S02]  /*38e0*/  UIADD3 UR36, UPT, UPT, UR32, 0x6, URZ ;  /* 0x0000000620247890 */ /* 0x000fe4000fffe0ff */
[----:B------:R-:W-:Y:S01]  /*38f0*/  UIADD3 UR8, UPT, UPT, UR8, 0x28, URZ ;  /* 0x0000002808087890 */ /* 0x000fe2000fffe0ff */
[----:B-1----:R-:W-:Y:S01]  /*3900*/  @P0 SHF.L.U32 R0, R2, 0x1f, RZ ;  /* 0x0000001f02000819 */ /* 0x002fe200000006ff */
[----:B------:R-:W-:Y:S02]  /*3910*/  UIADD3 UR17, UPT, UPT, UR17, 0x1, URZ ;  /* 0x0000000111117890 */ /* 0x000fe4000fffe0ff */
[----:B------:R-:W-:Y:S01]  /*3920*/  UIADD3 UR15, UPT, UPT, UR15, -0x1, URZ ;  /* 0xffffffff0f0f7890 */ /* 0x000fe2000fffe0ff */
[----:B------:R2:W3:Y:S01]  /*3930*/  @P0 SYNCS.PHASECHK.TRANS64.TRYWAIT P2, [UR30], R0 ;  /* 0x00000000ff0005a7 */ /* 0x0004e2000804111e */
[----:B------:R-:W-:Y:S02]  /*3940*/  ULEA UR30, UR46, UR13, 0x9 ;  /* 0x0000000d2e1e7291 */ /* 0x000fe4000f8e48ff */
[----:B------:R-:W-:Y:S02]  /*3950*/  UISETP.NE.AND UP0, UPT, UR17, UR16, UPT ;  /* 0x000000101100728c */ /* 0x000fe4000bf05270 */
[----:B------:R-:W-:Y:S02]  /*3960*/  UIADD3 UR42, UPT, UPT, UR30, 0x2, URZ ;  /* 0x000000021e2a7890 */ /* 0x000fe4000fffe0ff */
[----:B------:R-:W-:Y:S02]  /*3970*/  UIADD3 UR38, UPT, UPT, UR30, 0x4, URZ ;  /* 0x000000041e267890 */ /* 0x000fe4000fffe0ff */
[----:B------:R-:W-:Y:S01]  /*3980*/  UIADD3 UR34, UPT, UPT, UR30, 0x6, URZ ;  /* 0x000000061e227890 */ /* 0x000fe2000fffe0ff */
[----:B------:R-:W-:Y:S01]  /*3990*/  UMOV UR33, 0x40004040 ;  /* 0x4000404000217882 */ /* 0x000fe20000000000 */
[----:B------:R-:W-:Y:S01]  /*39a0*/  UMOV UR31, 0x40004040 ;  /* 0x40004040001f7882 */ /* 0x000fe20000000000 */
[----:B------:R-:W-:Y:S01]  /*39b0*/  UMOV UR45, 0x40004040 ;  /* 0x40004040002d7882 */ /* 0x000fe20000000000 */
[----:B------:R2:W-:Y:S01]  /*39c0*/  UTCIMMA.2CTA gdesc[UR30], gdesc[UR32], tmem[UR10], tmem[UR28], idesc[UR29], UP3 ;  /* 0x00ff1c201e0075ea */ /* 0x0005e20009a0010a */
[----:B------:R-:W-:Y:S01]  /*39d0*/  UPLOP3.LUT UP3, UPT, UPT, UPT, UPT, 0x80, 0x8 ;  /* 0x000000000008789c */ /* 0x000fe20003f6f070 */
[----:B------:R-:W-:Y:S01]  /*39e0*/  UMOV UR43, 0x40004040 ;  /* 0x40004040002b7882 */ /* 0x000fe20000000000 */
[----:B------:R-:W-:Y:S01]  /*39f0*/  UMOV UR41, 0x40004040 ;  /* 0x4000404000297882 */ /* 0x000fe20000000000 */
[----:B------:R2:W-:Y:S01]  /*3a00*/  UTCIMMA.2CTA gdesc[UR42], gdesc[UR44], tmem[UR10], tmem[UR26], idesc[UR27], UPT ;  /* 0x00ff1a2c2a0075ea */ /* 0x0005e2000ba0010a */
[----:B------:R-:W-:Y:S01]  /*3a10*/  UMOV UR39, 0x40004040 ;  /* 0x4000404000277882 */ /* 0x000fe20000000000 */
[----:B------:R-:W-:Y:S01]  /*3a20*/  UMOV UR37, 0x40004040 ;  /* 0x4000404000257882 */ /* 0x000fe20000000000 */
[----:B------:R-:W-:Y:S01]  /*3a30*/  UMOV UR35, 0x40004040 ;  /* 0x4000404000237882 */ /* 0x000fe20000000000 */
[----:B------:R2:W-:Y:S01]  /*3a40*/  UTCIMMA.2CTA gdesc[UR38], gdesc[UR40], tmem[UR10], tmem[UR24], idesc[UR25], UPT ;  /* 0x00ff1828260075ea */ /* 0x0005e2000ba0010a */
[----:B------:R2:W-:Y:S01]  /*3a50*/  UTCIMMA.2CTA gdesc[UR34], gdesc[UR36], tmem[UR10], tmem[UR22], idesc[UR23], UPT ;  /* 0x00ff1624220075ea */ /* 0x0005e2000ba0010a */
[----:B------:R2:W-:Y:S01]  /*3a60*/  UTCBAR.2CTA.MULTICAST [UR8], URZ, UR12 ;  /* 0x000000ff080073e9 */ /* 0x0005e2000820080c */
[----:B------:R-:W-:Y:S01]  /*3a70*/  UMOV UR46, UR18 ;  /* 0x00000012002e7c82 */ /* 0x000fe20008000000 */
[----:B------:R-:W-:Y:S05]  /*3a80*/  BRA.U UP0, `(.L_x_74) ;  /* 0xfffffffd00507547 */ /* 0x000fea000b83ffff */
.L_x_71:
[----:B------:R-:W-:Y:S01]  /*3a90*/  UIADD3 UR9, UPT, UPT, UR9, 0x90, URZ ;  /* 0x0000009009097890 */ /* 0x000fe2000fffe0ff */
[----:B------:R-:W-:-:S08]  /*3aa0*/  UMOV UR17, UR16 ;  /* 0x0000001000117c82 */ /* 0x000fd00008000000 */
[----:B------:R4:W-:Y:S01]  /*3ab0*/  UTCBAR.2CTA.MULTICAST [UR9], URZ, UR11 ;  /* 0x000000ff090073e9 */ /* 0x0009e2000820080b */
[----:B------:R-:W-:Y:S02]  /*3ac0*/  NOP ;  /* 0x0000000000007918 */ /* 0x000fe40000000000 */
.L_x_69:
[----:B------:R-:W-:Y:S01]  /*3ad0*/  UIADD3 UR19, UPT, UPT, UR19, 0x1, URZ ;  /* 0x0000000113137890 */ /* 0x000fe2000fffe0ff */
[----:B------:R-:W-:-:S03]  /*3ae0*/  ISETP.NE.AND P0, PT, R8, 0x2, PT ;  /* 0x000000020800780c */ /* 0x000fc60003f05270 */
[----:B------:R-:W-:Y:S01]  /*3af0*/  UISETP.NE.AND UP0, UPT, UR19, 0x4, UPT ;  /* 0x000000041300788c */ /* 0x000fe2000bf05270 */
[----:B-12---:R-:W-:Y:S02]  /*3b00*/  SEL R0, RZ, 0x1, P0 ;  /* 0x00000001ff007807 */ /* 0x006fe40000000000 */
[----:B------:R-:W-:Y:S01]  /*3b10*/  SEL R8, R8, RZ, P0 ;  /* 0x000000ff08087207 */ /* 0x000fe20000000000 */
[----:B------:R-:W-:Y:S01]  /*3b20*/  USEL UR8, URZ, 0x1, UP0 ;  /* 0x00000001ff087887 */ /* 0x000fe20008000000 */
[----:B------:R-:W-:Y:S01]  /*3b30*/  LOP3.LUT R3, R3, R0, RZ, 0x3c, !PT ;  /* 0x0000000003037212 */ /* 0x000fe200078e3cff */
[----:B------:R-:W-:-:S04]  /*3b40*/  USEL UR19, UR19, URZ, UP0 ;  /* 0x000000ff13137287 */ /* 0x000fc80008000000 */
[----:B------:R-:W-:Y:S01]  /*3b50*/  LOP3.LUT R9, R9, UR8, RZ, 0x3c, !PT ;  /* 0x0000000809097c12 */ /* 0x000fe2000f8e3cff */
[----:B------:R-:W-:Y:S07]  /*3b60*/  @P1 BRA `(.L_x_75) ;  /* 0xfffffff800881947 */ /* 0x000fee000383ffff */
[----:B------:R-:W1:Y:S01]  /*3b70*/  S2UR UR6, SR_CgaCtaId ;  /* 0x00000000000679c3 */ /* 0x000e620000008800 */
[----:B------:R-:W-:Y:S01]  /*3b80*/  ELECT P0, URZ, PT ;  /* 0x0000000000ff782f */ /* 0x000fe20003800000 */
[----:B------:R-:W-:Y:S01]  /*3b90*/  HFMA2 R0, -RZ, RZ, 0, 5.9604644775390625e-08 ;  /* 0x00000001ff007431 */ /* 0x000fe200000001ff */
[----:B------:R-:W-:-:S05]  /*3ba0*/  UMOV UR8, 0x40 ;  /* 0x0000004000087882 */ /* 0x000fca0000000000 */
[----:B------:R-:W-:Y:S01]  /*3bb0*/  UVIRTCOUNT.DEALLOC.SMPOOL 0x80 ;  /* 0x000000800000784c */ /* 0x000fe20000000000 */
[----:B------:R-:W-:Y:S02]  /*3bc0*/  UISETP.NE.AND UP0, UPT, UR5, URZ, UPT ;  /* 0x000000ff0500728c */ /* 0x000fe4000bf05270 */
[----:B-1----:R-:W-:-:S09]  /*3bd0*/  ULEA UR6, UR6, UR8, 0x18 ;  /* 0x0000000806067291 */ /* 0x002fd2000f8ec0ff */
[----:B------:R1:W-:Y:S01]  /*3be0*/  @P0 STS.U8 [UR6+0x1c], R0 ;  /* 0x00001c00ff000988 */ /* 0x0003e20008000006 */
[----:B------:R-:W-:Y:S05]  /*3bf0*/  BRA.U UP0, `(.L_x_76) ;  /* 0x0000000100a07547 */ /* 0x000fea000b800000 */
[----:B------:R-:W-:Y:S01]  /*3c00*/  UIADD3 UR5, UPT, UPT, UR7, 0xb0, URZ ;  /* 0x000000b007057890 */ /* 0x000fe2000fffe0ff */
[----:B------:R-:W-:-:S03]  /*3c10*/  SHF.L.U32 R3, R9, 0x1f, RZ ;  /* 0x0000001f09037819 */ /* 0x000fc600000006ff */
[----:B------:R-:W-:-:S09]  /*3c20*/  ULEA UR8, UR19, UR5, 0x3 ;  /* 0x0000000513087291 */ /* 0x000fd2000f8e18ff */
[----:B------:R-:W2:Y:S02]  /*3c30*/  SYNCS.PHASECHK.TRANS64.TRYWAIT P0, [UR8], R3 ;  /* 0x00000003ff0075a7 */ /* 0x000ea40008001108 */
[----:B--2---:R-:W-:Y:S05]  /*3c40*/  @!P0 BRA `(.L_x_77) ;  /* 0x0000003000f88947 */ /* 0x004fea0003800000 */
.L_x_139:
[----:B----4-:R-:W-:-:S04]  /*3c50*/  UIADD3 UR9, UPT, UPT, UR19, 0x1, URZ ;  /* 0x0000000113097890 */ /* 0x010fc8000fffe0ff */
        /* <DEDUP_REMOVED lines=8> */
.L_x_141:
        /* <DEDUP_REMOVED lines=9> */
.L_x_143:
[----:B------:R-:W-:-:S04]  /*3d70*/  UIADD3 UR9, UPT, UPT, UR9, 0x1, URZ ;  /* 0x0000000109097890 */ /* 0x000fc8000fffe0ff */
[----:B------:R-:W-:-:S04]  /*3d80*/  UISETP.NE.AND UP1, UPT, UR9, 0x4, UPT ;  /* 0x000000040900788c */ /* 0x000fc8000bf25270 */
[----:B------:R-:W-:Y:S02]  /*3d90*/  USEL UR8, URZ, 0x1, UP1 ;  /* 0x00000001ff087887 */ /* 0x000fe40008800000 */
[----:B------:R-:W-:-:S04]  /*3da0*/  USEL UR9, UR9, URZ, UP1 ;  /* 0x000000ff09097287 */ /* 0x000fc80008800000 */
[----:B------:R-:W-:Y:S01]  /*3db0*/  ULEA UR9, UR9, UR5, 0x3 ;  /* 0x0000000509097291 */ /* 0x000fe2000f8e18ff */
[----:B-1----:R-:W-:-:S04]  /*3dc0*/  LOP3.LUT R3, R2, UR8, RZ, 0x3c, !PT ;  /* 0x0000000802037c12 */ /* 0x002fc8000f8e3cff */
[----:B------:R-:W-:Y:S01]  /*3dd0*/  SHF.L.U32 R3, R3, 0x1f, RZ ;  /* 0x0000001f03037819 */ /* 0x000fe200000006ff */
[----:B------:R-:W-:-:S04]  /*3de0*/  IMAD.U32 R0, RZ, RZ, UR9 ;  /* 0x00000009ff007e24 */ /* 0x000fc8000f8e00ff */
[----:B------:R1:W2:Y:S03]  /*3df0*/  SYNCS.PHASECHK.TRANS64.TRYWAIT P0, [R0+URZ], R3 ;  /* 0x00000003000075a7 */ /* 0x0002a600080011ff */
[----:B--2---:R-:W-:Y:S05]  /*3e00*/  @!P0 NANOSLEEP.SYNCS 0x989680 ;  /* 0x009896800000895d */ /* 0x004fea0003900000 */
[----:B------:R-:W2:Y:S02]  /*3e10*/  @!P0 SYNCS.PHASECHK.TRANS64 P0, [R0+URZ], R3 ;  /* 0x00000003000085a7 */ /* 0x000ea400080010ff */
[----:B--2---:R-:W-:Y:S05]  /*3e20*/  @P0 BRA `(.L_x_80) ;  /* 0x0000000000200947 */ /* 0x004fea0003800000 */
.L_x_81:
[----:B--2---:R2:W4:Y:S02]  /*3e30*/  SYNCS.PHASECHK.TRANS64.TRYWAIT P0, [R0+URZ], R3 ;  /* 0x00000003000075a7 */ /* 0x00452400080011ff */
[----:B----4-:R-:W-:Y:S05]  /*3e40*/  @!P0 NANOSLEEP.SYNCS 0x989680 ;  /* 0x009896800000895d */ /* 0x010fea0003900000 */
[----:B------:R-:W4:Y:S02]  /*3e50*/  @!P0 SYNCS.PHASECHK.TRANS64 P0, [R0+URZ], R3 ;  /* 0x00000003000085a7 */ /* 0x000f2400080010ff */
[----:B----4-:R-:W-:Y:S05]  /*3e60*/  @!P0 BRA `(.L_x_81) ;  /* 0xfffffffc00f08947 */ /* 0x010fea000383ffff */
[----:B------:R-:W-:Y:S05]  /*3e70*/  BRA `(.L_x_80) ;  /* 0x00000000000c7947 */ /* 0x000fea0003800000 */
.L_x_76:
[----:B------:R-:W-:-:S04]  /*3e80*/  UIADD3 UR5, UPT, UPT, UR7, 0xf0, URZ ;  /* 0x000000f007057890 */ /* 0x000fc8000fffe0ff */
[----:B------:R-:W-:-:S09]  /*3e90*/  UPRMT UR5, UR4, 0x654, UR5 ;  /* 0x0000065404057896 */ /* 0x000fd20008000005 */
[----:B------:R-:W-:Y:S03]  /*3ea0*/  SYNCS.ARRIVE.TRANS64.RED.A1T0 RZ, [UR5], RZ ;  /* 0x000000ffffff79a7 */ /* 0x000fe60008100405 */
.L_x_80:
[----:B-12---:R-:W-:Y:S01]  /*3eb0*/  SHF.L.U32 R3, RZ, 0x1f, RZ ;  /* 0x0000001fff037819 */ /* 0x006fe200000006ff */
[----:B------:R-:W-:Y:S01]  /*3ec0*/  UIADD3 UR5, UPT, UPT, UR7, 0xf0, URZ ;  /* 0x000000f007057890 */ /* 0x000fe2000fffe0ff */
[----:B------:R-:W-:Y:S02]  /*3ed0*/  PLOP3.LUT P0, PT, PT, PT, UP0, 0x80, 0x8 ;  /* 0x000000000008781c */ /* 0x000fe40003f0f008 */
[----:B------:R-:W1:Y:S02]  /*3ee0*/  SYNCS.PHASECHK.TRANS64.TRYWAIT P1, [UR7+0xf0], R3 ;  /* 0x0000f003ff0075a7 */ /* 0x000e640008021107 */
[----:B-1----:R-:W-:Y:S09]  /*3ef0*/  @!P1 BRA `(.L_x_82) ;  /* 0x0000003000949947 */ /* 0x002ff20003800000 */
.L_x_145:
[----:B------:R-:W-:Y:S01]  /*3f00*/  @!UP0 UPRMT UR5, UR4, 0x654, UR5 ;  /* 0x0000065404058896 */ /* 0x000fe20008000005 */
[----:B------:R-:W-:Y:S02]  /*3f10*/  UMOV UR8, 0xffff ;  /* 0x0000ffff00087882 */ /* 0x000fe40000000000 */
[----:B------:R-:W-:-:S06]  /*3f20*/  UMOV UR4, 0x1 ;  /* 0x0000000100047882 */ /* 0x000fcc0000000000 */
[----:B------:R-:W-:Y:S01]  /*3f30*/  @!P0 SYNCS.ARRIVE.TRANS64.RED.A1T0 RZ, [UR5], RZ ;  /* 0x000000ffffff89a7 */ /* 0x000fe20008100405 */
[----:B------:R-:W-:Y:S01]  /*3f40*/  NOP ;  /* 0x0000000000007918 */ /* 0x000fe20000000000 */
[----:B-1----:R-:W1:Y:S01]  /*3f50*/  LDS R0, [UR6+0x14] ;  /* 0x00001406ff007984 */ /* 0x002e620008000800 */
[----:B------:R-:W-:-:S04]  /*3f60*/  ULOP3.LUT UR5, UR21, 0xffff, URZ, 0xc0, !UPT ;  /* 0x0000ffff15057892 */ /* 0x000fc8000f8ec0ff */
[----:B------:R-:W-:-:S04]  /*3f70*/  USHF.R.U32.HI UR5, URZ, 0x5, UR5 ;  /* 0x00000005ff057899 */ /* 0x000fc80008011605 */
[----:B------:R-:W-:Y:S02]  /*3f80*/  USHF.L.U32 UR8, UR8, UR5, URZ ;  /* 0x0000000508087299 */ /* 0x000fe400080006ff */
[----:B------:R-:W-:-:S04]  /*3f90*/  USHF.L.U32 UR4, UR4, UR5, URZ ;  /* 0x0000000504047299 */ /* 0x000fc800080006ff */
[----:B-1----:R-:W-:-:S04]  /*3fa0*/  LOP3.LUT R0, R0, UR8, RZ, 0xc0, !PT ;  /* 0x0000000800007c12 */ /* 0x002fc8000f8ec0ff */
[----:B------:R-:W-:-:S13]  /*3fb0*/  ISETP.NE.AND P0, PT, R0, UR8, PT ;  /* 0x0000000800007c0c */ /* 0x000fda000bf05270 */
[----:B------:R-:W-:Y:S05]  /*3fc0*/  @P0 BRA `(.L_x_83) ;  /* 0x0000000000580947 */ /* 0x000fea0003800000 */
[----:B------:R-:W1:Y:S02]  /*3fd0*/  LDS R0, [UR6+0x18] ;  /* 0x00001806ff007984 */ /* 0x000e640008000800 */
[----:B-1----:R-:W-:-:S04]  /*3fe0*/  LOP3.LUT R0, R0, UR4, RZ, 0xc0, !PT ;  /* 0x0000000400007c12 */ /* 0x002fc8000f8ec0ff */
[----:B------:R-:W-:-:S13]  /*3ff0*/  ISETP.NE.AND P0, PT, R0, UR4, PT ;  /* 0x0000000400007c0c */ /* 0x000fda000bf05270 */
[----:B------:R-:W-:Y:S05]  /*4000*/  @P0 BRA `(.L_x_84) ;  /* 0x00000000003c0947 */ /* 0x000fea0003800000 */
[----:B------:R-:W1:Y:S01]  /*4010*/  S2R R2, SR_LANEID ;  /* 0x0000000000027919 */ /* 0x000e620000000000 */
[----:B------:R-:W-:Y:S01]  /*4020*/  ULOP3.LUT UR8, URZ, UR8, URZ, 0x33, !UPT ;  /* 0x00000008ff087292 */ /* 0x000fe2000f8e33ff */
[----:B------:R-:W-:Y:S01]  /*4030*/  LOP3.LUT R4, RZ, UR4, RZ, 0x33, !PT ;  /* 0x00000004ff047c12 */ /* 0x000fe2000f8e33ff */
[----:B------:R-:W-:Y:S02]  /*4040*/  VOTEU.ANY UR7, UPT, PT ;  /* 0x0000000000077886 */ /* 0x000fe400038e0100 */
[----:B------:R-:W-:Y:S01]  /*4050*/  UFLO.U32 UR7, UR7 ;  /* 0x00000007000772bd */ /* 0x000fe200080e0000 */
[----:B------:R-:W2:Y:S01]  /*4060*/  REDUX UR4, R4 ;  /* 0x00000000040473c4 */ /* 0x000ea20000000000 */
[----:B------:R-:W-:-:S06]  /*4070*/  IMAD.U32 R0, RZ, RZ, UR8 ;  /* 0x00000008ff007e24 */ /* 0x000fcc000f8e00ff */
[----:B------:R1:W-:Y:S01]  /*4080*/  UTCATOMSWS.AND URZ, UR8 ;  /* 0x0000000800ff79e3 */ /* 0x0003e20008000000 */
[----:B------:R-:W3:Y:S01]  /*4090*/  REDUX UR5, R0 ;  /* 0x00000000000573c4 */ /* 0x000ee20000000000 */
[----:B-1----:R-:W-:Y:S01]  /*40a0*/  ISETP.EQ.U32.AND P0, PT, R2, UR7, PT ;  /* 0x0000000702007c0c */ /* 0x002fe2000bf02070 */
[----:B--2---:R-:W-:Y:S01]  /*40b0*/  IMAD.U32 R2, RZ, RZ, UR4 ;  /* 0x00000004ff027e24 */ /* 0x004fe2000f8e00ff */
[----:B---3--:R-:W-:-:S11]  /*40c0*/  MOV R3, UR5 ;  /* 0x0000000500037c02 */ /* 0x008fd60008000f00 */
[----:B------:R1:W-:Y:S04]  /*40d0*/  @P0 ATOMS.AND RZ, [UR6+0x14], R3 ;  /* 0x00001403ffff098c */ /* 0x0003e8000a800006 */
[----:B------:R1:W-:Y:S01]  /*40e0*/  @P0 ATOMS.AND RZ, [UR6+0x18], R2 ;  /* 0x00001802ffff098c */ /* 0x0003e2000a800006 */
[----:B------:R-:W-:Y:S05]  /*40f0*/  BRA `(.L_x_85) ;  /* 0x0000000000147947 */ /* 0x000fea0003800000 */
.L_x_84:
[----:B------:R-:W-:Y:S02]  /*4100*/  MOV R2, 0x4120 ;  /* 0x0000412000027802 */ /* 0x000fe40000000f00 */
[----:B---345:R-:W-:Y:S05]  /*4110*/  CALL.REL.NOINC `($__internal_0_$__cuda_sm10x_tcgen05_guardrail_trap_col_being_dealloced_not_returned_by_alloc) ;  /* 0x0000003000a87944 */ /* 0x038fea0003c00000 */
[----:B------:R-:W-:Y:S05]  /*4120*/  BRA `(.L_x_85) ;  /* 0x0000000000087947 */ /* 0x000fea0003800000 */
.L_x_83:
[----:B------:R-:W-:Y:S02]  /*4130*/  MOV R2, 0x4150 ;  /* 0x0000415000027802 */ /* 0x000fe40000000f00 */
[----:B---345:R-:W-:Y:S05]  /*4140*/  CALL.REL.NOINC `($__internal_2_$__cuda_sm10x_tcgen05_guardrail_trap_unallocated_columns_being_dealloced) ;  /* 0x0000003000b47944 */ /* 0x038fea0003c00000 */
.L_x_85:
[----:B------:R-:W-:Y:S01]  /*4150*/  NOP ;  /* 0x0000000000007918 */ /* 0x000fe20000000000 */
[----:B----4-:R-:W-:Y:S05]  /*4160*/  EXIT ;  /* 0x000000000000794d */ /* 0x010fea0003800000 */
.L_x_56:
[----:B------:R-:W-:-:S09]  /*4170*/  UISETP.NE.OR UP5, UPT, UR10, 0x3, !UP5 ;  /* 0x000000030a00788c */ /* 0x000fd2000efa5670 */
[----:B------:R-:W-:Y:S05]  /*4180*/  BRA.U UP5, `(.L_x_86) ;  /* 0x0000000905c87547 */ /* 0x000fea000b800000 */
[----:B------:R-:W1:Y:S01]  /*4190*/  LDC R0, c[0x0][0xb30] ;  /* 0x0002cc00ff007b82 */ /* 0x000e620000000800 */
[----:B------:R-:W2:Y:S01]  /*41a0*/  LDCU.64 UR8, c[0x0][0x888] ;  /* 0x00011100ff0877ac */ /* 0x000ea20008000a00 */
[----:B------:R-:W-:Y:S01]  /*41b0*/  IMAD.MOV.U32 R30, RZ, RZ, 0x1 ;  /* 0x00000001ff1e7424 */ /* 0x000fe200078e00ff */
[----:B------:R-:W-:Y:S01]  /*41c0*/  CS2R R28, SRZ ;  /* 0x00000000001c7805 */ /* 0x000fe2000001ff00 */
[----:B------:R-:W-:Y:S01]  /*41d0*/  IMAD.MOV.U32 R25, RZ, RZ, 0x1000 ;  /* 0x00001000ff197424 */ /* 0x000fe200078e00ff */
[----:B------:R-:W3:Y:S03]  /*41e0*/  LDCU.64 UR4, c[0x0][0x890] ;  /* 0x00011200ff0477ac */ /* 0x000ee60008000a00 */
[----:B------:R-:W4:Y:S01]  /*41f0*/  LDC R19, c[0x0][0x370] ;  /* 0x0000dc00ff137b82 */ /* 0x000f220000000800 */
[----:B------:R-:W-:Y:S01]  /*4200*/  UMOV UR6, 0x400 ;  /* 0x0000040000067882 */ /* 0x000fe20000000000 */
[----:B------:R-:W-:-:S02]  /*4210*/  UPLOP3.LUT UP1, UPT, UPT, UPT, UPT, 0x40, 0x4 ;  /* 0x000000000004789c */ /* 0x000fc40003f2e870 */
[----:B------:R-:W-:-:S04]  /*4220*/  ULEA UR6, UR37, UR6, 0x18 ;  /* 0x0000000625067291 */ /* 0x000fc8000f8ec0ff */
[----:B------:R-:W4:Y:S01]  /*4230*/  LDC R2, c[0x0][0xb0c] ;  /* 0x0002c300ff027b82 */ /* 0x000f220000000800 */
[----:B--2---:R-:W-:Y:S02]  /*4240*/  UISETP.NE.U32.AND UP2, UPT, UR8, URZ, UPT ;  /* 0x000000ff0800728c */ /* 0x004fe4000bf45070 */
[----:B------:R-:W-:Y:S02]  /*4250*/  UIADD3 UR8, UPT, UPT, UR6, 0x50, URZ ;  /* 0x0000005006087890 */ /* 0x000fe4000fffe0ff */
[----:B---3--:R-:W-:-:S03]  /*4260*/  UISETP.NE.U32.AND UP3, UPT, UR4, URZ, UPT ;  /* 0x000000ff0400728c */ /* 0x008fc6000bf65070 */
[----:B------:R-:W2:Y:S01]  /*4270*/  LDC R18, c[0x0][0xb20] ;  /* 0x0002c800ff127b82 */ /* 0x000ea20000000800 */
[----:B-1----:R-:W-:Y:S01]  /*4280*/  ISETP.NE.AND P1, PT, R0, 0x1, PT ;  /* 0x000000010000780c */ /* 0x002fe20003f25270 */
[----:B------:R-:W-:Y:S02]  /*4290*/  UISETP.NE.AND.EX UP2, UPT, UR9, URZ, UPT, UP2 ;  /* 0x000000ff0900728c */ /* 0x000fe4000bf45320 */
[----:B------:R-:W-:Y:S02]  /*42a0*/  UPRMT UR37, UR37, 0x654, UR8 ;  /* 0x0000065425257896 */ /* 0x000fe40008000008 */
[----:B------:R-:W-:Y:S02]  /*42b0*/  UISETP.NE.AND.EX UP3, UPT, UR5, URZ, UPT, UP3 ;  /* 0x000000ff0500728c */ /* 0x000fe4000bf65330 */
[----:B------:R-:W1:Y:S08]  /*42c0*/  LDC.64 R32, c[0x0][0x348] ;  /* 0x0000d200ff207b82 */ /* 0x000e700000000a00 */
[----:B------:R-:W3:Y:S08]  /*42d0*/  LDC.64 R16, c[0x0][0xb10] ;  /* 0x0002c400ff107b82 */ /* 0x000ef00000000a00 */
[----:B------:R-:W1:Y:S08]  /*42e0*/  LDC.64 R6, c[0x0][0xb18] ;  /* 0x0002c600ff067b82 */ /* 0x000e700000000a00 */
[----:B------:R-:W1:Y:S08]  /*42f0*/  LDC.64 R4, c[0x0][0xb28] ;  /* 0x0002ca00ff047b82 */ /* 0x000e700000000a00 */
[----:B--2-4-:R-:W1:Y:S02]  /*4300*/  LDC R24, c[0x0][0x374] ;  /* 0x0000dd00ff187b82 */ /* 0x014e640000000800 */
.L_x_94:
[C---:B------:R-:W-:Y:S02]  /*4310*/  LEA R0, R29.reuse, UR6, 0x3 ;  /* 0x000000061d007c11 */ /* 0x040fe4000f8e18ff */
[----:B------:R-:W-:Y:S02]  /*4320*/  SHF.L.U32 R3, R28, 0x1f, RZ ;  /* 0x0000001f1c037819 */ /* 0x000fe400000006ff */
[----:B------:R-:W-:Y:S02]  /*4330*/  LEA R20, R29, UR6, 0x4 ;  /* 0x000000061d147c11 */ /* 0x000fe4000f8e20ff */
[----:B--2---:R-:W2:Y:S02]  /*4340*/  SYNCS.PHASECHK.TRANS64.TRYWAIT P0, [R0+URZ+0x70], R3 ;  /* 0x00007003000075a7 */ /* 0x004ea400080011ff */
[----:B--2---:R-:W-:Y:S05]  /*4350*/  @!P0 BRA `(.L_x_87) ;  /* 0x0000002c00948947 */ /* 0x004fea0003800000 */
.L_x_146:
[----:B------:R-:W-:Y:S01]  /*4360*/  ISETP.GE.AND P0, PT, R40, 0x1, PT ;  /* 0x000000012800780c */ /* 0x000fe20003f06270 */
[----:B------:R-:W4:Y:S01]  /*4370*/  LDS.128 R20, [R20+0x100] ;  /* 0x0001000014147984 */ /* 0x000f220000000c00 */
[----:B------:R-:W-:Y:S01]  /*4380*/  ISETP.NE.U32.AND P4, PT, RZ, UR4, PT ;  /* 0x00000004ff007c0c */ /* 0x000fe2000bf85070 */
[----:B--2---:R-:W-:Y:S01]  /*4390*/  VIADD R0, R0, 0x80 ;  /* 0x0000008000007836 */ /* 0x004fe20000000000 */
[----:B------:R-:W-:Y:S02]  /*43a0*/  SHF.L.U32 R26, R30, 0x1f, RZ ;  /* 0x0000001f1e1a7819 */ /* 0x000fe400000006ff */
[----:B------:R-:W-:Y:S02]  /*43b0*/  ISETP.NE.AND.EX P4, PT, RZ, UR5, PT, P4 ;  /* 0x00000005ff007c0c */ /* 0x000fe4000bf85340 */
[----:B------:R-:W-:Y:S01]  /*43c0*/  PRMT R0, RZ, 0x654, R0 ;  /* 0x00000654ff007816 */ /* 0x000fe20000000000 */
[----:B------:R-:W-:Y:S01]  /*43d0*/  @!PT LDS RZ, [RZ] ;  /* 0x00000000fffff984 */ /* 0x000fe20000000800 */
[----:B------:R-:W-:Y:S01]  /*43e0*/  @!PT LDS RZ, [RZ] ;  /* 0x00000000fffff984 */ /* 0x000fe20000000800 */
[----:B------:R-:W-:Y:S01]  /*43f0*/  @!PT LDS RZ, [RZ] ;  /* 0x00000000fffff984 */ /* 0x000fe20000000800 */
[----:B------:R-:W-:Y:S01]  /*4400*/  @!PT LDS RZ, [RZ] ;  /* 0x00000000fffff984 */ /* 0x000fe20000000800 */
[----:B------:R2:W-:Y:S06]  /*4410*/  MEMBAR.ALL.CTA ;  /* 0x0000000000007992 */ /* 0x0005ec0000008000 */
[----:B--2---:R-:W2:Y:S02]  /*4420*/  FENCE.VIEW.ASYNC.S ;  /* 0x00000000000073c6 */ /* 0x004ea40000000000 */
[----:B--2---:R2:W-:Y:S01]  /*4430*/  SYNCS.ARRIVE.TRANS64.RED.A1T0 RZ, [R0+URZ], RZ ;  /* 0x000000ff00ff79a7 */ /* 0x0045e200081004ff */
[----:B----4-:R-:W-:Y:S11]  /*4440*/  LOP3.LUT P3, RZ, R22, 0x1, RZ, 0xc0, !PT ;  /* 0x0000000116ff7812 */ /* 0x010ff6000786c0ff */
[----:B------:R-:W-:Y:S02]  /*4450*/  @!UPT UIADD3 URZ, UPT, UPT, URZ, URZ, URZ ;  /* 0x000000fffffff290 */ /* 0x000fe4000fffe0ff */
[----:B------:R-:W-:Y:S02]  /*4460*/  @P3 MOV R13, R20 ;  /* 0x00000014000d3202 */ /* 0x000fe40000000f00 */
[----:B------:R-:W-:Y:S01]  /*4470*/  @P3 LOP3.LUT R8, R21, 0xffff, RZ, 0xc0, !PT ;  /* 0x0000ffff15083812 */ /* 0x000fe200078ec0ff */
[----:B--2---:R-:W-:Y:S06]  /*4480*/  @!P0 BRA `(.L_x_88) ;  /* 0x0000000000a48947 */ /* 0x004fec0003800000 */
[----:B-1----:R-:W-:Y:S01]  /*4490*/  IMAD.HI.U32 R31, R24, R7, RZ ;  /* 0x00000007181f7227 */ /* 0x002fe200078e00ff */
[----:B------:R-:W-:Y:S02]  /*44a0*/  ISETP.NE.AND P0, PT, R6, 0x1, PT ;  /* 0x000000010600780c */ /* 0x000fe40003f05270 */
[----:B------:R-:W-:Y:S01]  /*44b0*/  ISETP.NE.AND P2, PT, R40, 0x1, PT ;  /* 0x000000012800780c */ /* 0x000fe20003f45270 */
[----:B---3--:R-:W-:Y:S01]  /*44c0*/  IMAD.HI.U32 R34, R19, R16, RZ ;  /* 0x0000001013227227 */ /* 0x008fe200078e00ff */
[----:B------:R-:W-:Y:S02]  /*44d0*/  SHF.R.U32.HI R31, RZ, R18, R31 ;  /* 0x00000012ff1f7219 */ /* 0x000fe4000001161f */
[----:B------:R-:W-:Y:S01]  /*44e0*/  ISETP.NE.AND P5, PT, R2, 0x1, PT ;  /* 0x000000010200780c */ /* 0x000fe20003fa5270 */
[----:B------:R-:W-:Y:S01]  /*44f0*/  IMAD.HI.U32 R36, R13, R16, RZ ;  /* 0x000000100d247227 */ /* 0x000fe200078e00ff */
[----:B------:R-:W-:Y:S02]  /*4500*/  SHF.R.U32.HI R34, RZ, R17, R34 ;  /* 0x00000011ff227219 */ /* 0x000fe40000011622 */
[----:B------:R-:W-:Y:S01]  /*4510*/  SEL R3, R24, R31, !P0 ;  /* 0x0000001f18037207 */ /* 0x000fe20004000000 */
[C---:B------:R-:W-:Y:S01]  /*4520*/  IMAD.HI.U32 R31, R8.reuse, R7, RZ ;  /* 0x00000007081f7227 */ /* 0x040fe200078e00ff */
[----:B------:R-:W-:Y:S02]  /*4530*/  SEL R11, R19, R34, !P5 ;  /* 0x00000022130b7207 */ /* 0x000fe40006800000 */
[----:B------:R-:W-:Y:S01]  /*4540*/  SHF.R.U32.HI R36, RZ, R17, R36 ;  /* 0x00000011ff247219 */ /* 0x000fe20000011624 */
[----:B------:R-:W-:Y:S01]  /*4550*/  IMAD.HI.U32 R38, R3, R4, RZ ;  /* 0x0000000403267227 */ /* 0x000fe200078e00ff */
[----:B------:R-:W-:Y:S03]  /*4560*/  SHF.R.U32.HI R31, RZ, R18, R31 ;  /* 0x00000012ff1f7219 */ /* 0x000fe6000001161f */
[----:B------:R-:W-:Y:S01]  /*4570*/  IMAD.HI.U32 R34, R11, R4, RZ ;  /* 0x000000040b227227 */ /* 0x000fe200078e00ff */
[----:B------:R-:W-:Y:S02]  /*4580*/  @P2 SHF.R.U32.HI R3, RZ, R5, R38 ;  /* 0x00000005ff032219 */ /* 0x000fe40000011626 */
[----:B------:R-:W-:Y:S02]  /*4590*/  SEL R9, R8, R31, !P0 ;  /* 0x0000001f08097207 */ /* 0x000fe40004000000 */
[----:B------:R-:W-:Y:S01]  /*45a0*/  @P2 SHF.R.U32.HI R11, RZ, R5, R34 ;  /* 0x00000005ff0b2219 */ /* 0x000fe20000011622 */
[C---:B------:R-:W-:Y:S01]  /*45b0*/  IMAD R10, R40.reuse, R3, RZ ;  /* 0x00000003280a7224 */ /* 0x040fe200078e02ff */
[----:B------:R-:W-:Y:S01]  /*45c0*/  SEL R3, R13, R36, !P5 ;  /* 0x000000240d037207 */ /* 0x000fe20006800000 */
[C---:B------:R-:W-:Y:S03]  /*45d0*/  IMAD.HI.U32 R14, R9.reuse, R4, RZ ;  /* 0x00000004090e7227 */ /* 0x040fe600078e00ff */
[----:B------:R-:W-:Y:S01]  /*45e0*/  ISETP.GE.AND P0, PT, R9, R10, PT ;  /* 0x0000000a0900720c */ /* 0x000fe20003f06270 */
[C---:B------:R-:W-:Y:S01]  /*45f0*/  IMAD R12, R40.reuse, R11, RZ ;  /* 0x0000000b280c7224 */ /* 0x040fe200078e02ff */
[-C--:B------:R-:W-:Y:S04]  /*4600*/  SHF.R.U32.HI R14, RZ, R5.reuse, R14 ;  /* 0x00000005ff0e7219 */ /* 0x080fe8000001160e */
[----:B------:R-:W-:Y:S02]  /*4610*/  ISETP.GE.OR P0, PT, R3, R12, P0 ;  /* 0x0000000c0300720c */ /* 0x000fe40000706670 */
[----:B------:R-:W-:Y:S05]  /*4620*/  SEL R15, R9, R14, !P2 ;  /* 0x0000000e090f7207 */ /* 0x000fea0005000000 */
[----:B------:R-:W-:Y:S04]  /*4630*/  IMAD.MOV R14, RZ, RZ, -R15 ;  /* 0x000000ffff0e7224 */ /* 0x000fe800078e0a0f */
[----:B------:R-:W-:Y:S02]  /*4640*/  IMAD R14, R40, R14, R9 ;  /* 0x0000000e280e7224 */ /* 0x000fe400078e0209 */
[C---:B------:R-:W-:Y:S05]  /*4650*/  @!P0 IMAD.HI.U32 R10, R3.reuse, R4, RZ ;  /* 0x00000004030a8227 */ /* 0x040fea00078e00ff */
[----:B------:R-:W-:Y:S04]  /*4660*/  @!P0 SHF.R.U32.HI R10, RZ, R5, R10 ;  /* 0x00000005ff0a8219 */ /* 0x000fe8000001160a */
[----:B------:R-:W-:Y:S01]  /*4670*/  @!P0 SEL R0, R3, R10, !P2 ;  /* 0x0000000a03008207 */ /* 0x000fe20005000000 */
[----:B------:R-:W-:Y:S03]  /*4680*/  IMAD.MOV R10, RZ, RZ, -R3 ;  /* 0x000000ffff0a7224 */ /* 0x000fe600078e0a03 */
[----:B------:R-:W-:Y:S01]  /*4690*/  @!P0 IADD3 R15, PT, PT, R15, -R0, RZ ;  /* 0x800000000f0f8210 */ /* 0x000fe20007ffe0ff */
[----:B------:R-:W-:Y:S01]  /*46a0*/  @!P0 IMAD R0, R11, R14, R0 ;  /* 0x0000000e0b008224 */ /* 0x000fe200078e0200 */
[----:B------:R-:W-:Y:S01]  /*46b0*/  IADD3 R11, PT, PT, -R9, RZ, RZ ;  /* 0x000000ff090b7210 */ /* 0x000fe20007ffe1ff */
[----:B------:R-:W-:Y:S02]  /*46c0*/  IMAD R13, R2, R10, R13 ;  /* 0x0000000a020d7224 */ /* 0x000fe400078e020d */
[----:B------:R-:W-:Y:S02]  /*46d0*/  @!P0 IMAD R9, R15, R40, R3 ;  /* 0x000000280f098224 */ /* 0x000fe400078e0203 */
[----:B------:R-:W-:Y:S02]  /*46e0*/  @!P0 IMAD.MOV.U32 R3, RZ, RZ, R0 ;  /* 0x000000ffff038224 */ /* 0x000fe400078e0000 */
[----:B------:R-:W-:Y:S02]  /*46f0*/  IMAD R8, R6, R11, R8 ;  /* 0x0000000b06087224 */ /* 0x000fe400078e0208 */
[----:B------:R-:W-:Y:S02]  /*4700*/  IMAD R13, R3, R2, R13 ;  /* 0x00000002030d7224 */ /* 0x000fe400078e020d */
[----:B------:R-:W-:Y:S02]  /*4710*/  IMAD R8, R9, R6, R8 ;  /* 0x0000000609087224 */ /* 0x000fe400078e0208 */
.L_x_88:
[----:B------:R-:W-:Y:S05]  /*4720*/  BRA.U UP1, `(.L_x_89) ;  /* 0x0000000101107547 */ /* 0x000fea000b800000 */
[----:B------:R-:W-:Y:S04]  /*4730*/  MOV R0, UR7 ;  /* 0x0000000700007c02 */ /* 0x000fe80008000f00 */
[----:B------:R-:W-:Y:S04]  /*4740*/  SHF.L.U32 R3, R0, 0x1f, RZ ;  /* 0x0000001f00037819 */ /* 0x000fe800000006ff */
[----:B------:R-:W2:Y:S02]  /*4750*/  SYNCS.PHASECHK.TRANS64.TRYWAIT P0, [UR6+0x68], R3 ;  /* 0x00006803ff0075a7 */ /* 0x000ea40008001106 */
[----:B--2---:R-:W-:Y:S05]  /*4760*/  @!P0 BRA `(.L_x_90) ;  /* 0x0000002800a48947 */ /* 0x004fea0003800000 */
.L_x_89:
[----:B------:R-:W-:Y:S05]  /*4770*/  BRA.U !UP3, `(.L_x_91) ;  /* 0x000000010b347547 */ /* 0x000fea000b800000 */
[----:B------:R-:W-:Y:S01]  /*4780*/  UPLOP3.LUT UP0, UPT, UPT, UPT, UP2, 0x80, 0x8 ;  /* 0x000000000008789c */ /* 0x000fe20003f0f020 */
[----:B--2---:R-:W-:Y:S02]  /*4790*/  HFMA2 R0, -RZ, RZ, 0, 5.9604644775390625e-08 ;  /* 0x00000001ff007431 */ /* 0x004fe400000001ff */
[----:B------:R-:W-:Y:S03]  /*47a0*/  IMAD.MOV.U32 R99, RZ, RZ, 0x1 ;  /* 0x00000001ff637424 */ /* 0x000fe600078e00ff */
[----:B------:R-:W-:Y:S05]  /*47b0*/  PLOP3.LUT P0, PT, PT, PT, UP0, 0x80, 0x8 ;  /* 0x000000000008781c */ /* 0x000fea0003f0f008 */
[----:B------:R-:W2:Y:S01]  /*47c0*/  @UP0 LDCU.64 UR10, c[0x0][0x888] ;  /* 0x00011100ff0a07ac */ /* 0x000ea20008000a00 */
[----:B------:R-:W-:Y:S07]  /*47d0*/  @UP0 UIMAD UR8, UR36, UR4, URZ ;  /* 0x00000004240802a4 */ /* 0x000fee000f8e02ff */
[----:B------:R-:W-:Y:S01]  /*47e0*/  @!P0 PRMT R99, R0, 0x7610, R99 ;  /* 0x0000761000638816 */ /* 0x000fe20000000063 */
[----:B--2---:R-:W-:Y:S03]  /*47f0*/  @UP0 UIMAD.WIDE UR10, UR8, 0x4, UR10 ;  /* 0x00000004080a08a5 */ /* 0x004fe6000f8e020a */
[----:B------:R-:W2:Y:S03]  /*4800*/  @!UP0 LDCU UR8, c[0x0][0x880] ;  /* 0x00011000ff0887ac */ /* 0x000ea60008000800 */
[----:B------:R-:W-:Y:S01]  /*4810*/  IMAD.U32 R10, RZ, RZ, UR10 ;  /* 0x0000000aff0a7e24 */ /* 0x000fe2000f8e00ff */
[----:B------:R-:W-:Y:S05]  /*4820*/  MOV R11, UR11 ;  /* 0x0000000b000b7c02 */ /* 0x000fea0008000f00 */
[----:B-----5:R4:W5:Y:S02]  /*4830*/  @P0 LDG.E R48, desc[UR40][R10.64] ;  /* 0x000000280a300981 */ /* 0x020964000c1e1900 */
[----:B--2-4-:R-:W-:Y:S07]  /*4840*/  @!P0 IMAD.U32 R48, RZ, RZ, UR8 ;  /* 0x00000008ff308e24 */ /* 0x014fee000f8e00ff */
.L_x_91:
[----:B-----5:R-:W-:Y:S01]  /*4850*/  @!P4 ISETP.EQ.AND P5, PT, R48, RZ, PT ;  /* 0x000000ff3000c20c */ /* 0x020fe20003fa2270 */
[----:B------:R-:W-:Y:S01]  /*4860*/  @!UPT UIADD3 URZ, UPT, UPT, URZ, URZ, URZ ;  /* 0x000000fffffff290 */ /* 0x000fe2000fffe0ff */
[----:B------:R-:W-:Y:S11]  /*4870*/  @!P4 BRA `(.L_x_92) ;  /* 0x000000000014c947 */ /* 0x000ff60003800000 */
[----:B------:R-:W-:Y:S02]  /*4880*/  LOP3.LUT P0, RZ, R99, 0xff, RZ, 0xc0, !PT ;  /* 0x000000ff63ff7812 */ /* 0x000fe4000780c0ff */
[----:B------:R-:W-:Y:S04]  /*4890*/  PLOP3.LUT P5, PT, PT, PT, UP0, 0x80, 0x8 ;  /* 0x000000000008781c */ /* 0x000fe80003faf008 */
[----:B------:R-:W-:Y:S07]  /*48a0*/  PLOP3.LUT P5, PT, P5, PT, PT, 0x8, 0x80 ;  /* 0x000000000080781c */ /* 0x000fee0002fae170 */
[----:B------:R-:W-:Y:S11]  /*48b0*/  @P0 ISETP.EQ.AND P5, PT, R48, RZ, PT ;  /* 0x000000ff3000020c */ /* 0x000ff60003fa2270 */
[----:B------:R-:W-:Y:S02]  /*48c0*/  @!UPT UIADD3 URZ, UPT, UPT, URZ, URZ, URZ ;  /* 0x000000fffffff290 */ /* 0x000fe4000fffe0ff */
.L_x_92:
[----:B------:R-:W4:Y:S01]  /*48d0*/  SYNCS.PHASECHK.TRANS64.TRYWAIT P4, [UR6+0x58], R26 ;  /* 0x0000581aff0075a7 */ /* 0x000f220008081106 */
[----:B------:R-:W-:Y:S01]  /*48e0*/  @P3 SHF.R.U32.HI R27, RZ, 0x10, R21 ;  /* 0x00000010ff1b3819 */ /* 0x000fe20000011615 */
[----:B------:R-:W-:Y:S01]  /*48f0*/  VIADD R29, R29, 0x1 ;  /* 0x000000011d1d7836 */ /* 0x000fe20000000000 */
[----:B------:R-:W5:Y:S08]  /*4900*/  LDC.64 R14, c[0x0][0xb10] ;  /* 0x0002c400ff0e7b82 */ /* 0x000f700000000a00 */
[----:B------:R-:W1:Y:S08]  /*4910*/  LDC.64 R10, c[0x0][0xb18] ;  /* 0x0002c600ff0a7b82 */ /* 0x000e700000000a00 */
[----:B--2---:R-:W2:Y:S08]  /*4920*/  @!P1 LDC R0, c[0x0][0xb20] ;  /* 0x0002c800ff009b82 */ /* 0x004eb00000000800 */
[----:B------:R-:W3:Y:S01]  /*4930*/  @!P1 LDC R3, c[0x0][0xb0c] ;  /* 0x0002c300ff039b82 */ /* 0x000ee20000000800 */
[----:B-----5:R-:W-:Y:S05]  /*4940*/  @!P1 IMAD.HI.U32 R14, R13, R14, RZ ;  /* 0x0000000e0d0e9227 */ /* 0x020fea00078e00ff */
[----:B------:R-:W-:Y:S01]  /*4950*/  @!P1 SHF.R.U32.HI R14, RZ, R15, R14 ;  /* 0x0000000fff0e9219 */ /* 0x000fe2000001160e */
[----:B-1----:R-:W-:Y:S01]  /*4960*/  @!P1 IMAD.HI.U32 R11, R8, R11, RZ ;  /* 0x0000000b080b9227 */ /* 0x002fe200078e00ff */
[----:B------:R-:W-:Y:S04]  /*4970*/  @!P1 ISETP.NE.AND P0, PT, R10, 0x1, PT ;  /* 0x000000010a00980c */ /* 0x000fe80003f05270 */
[----:B--2---:R-:W-:Y:S02]  /*4980*/  @!P1 SHF.R.U32.HI R9, RZ, R0, R11 ;  /* 0x00000000ff099219 */ /* 0x004fe4000001160b */
[----:B---3--:R-:W-:Y:S02]  /*4990*/  @!P1 ISETP.NE.AND P2, PT, R3, 0x1, PT ;  /* 0x000000010300980c */ /* 0x008fe40003f45270 */
[----:B------:R-:W-:Y:S02]  /*49a0*/  @!P1 SEL R9, R8, R9, !P0 ;  /* 0x0000000908099207 */ /* 0x000fe40004000000 */
[----:B------:R-:W-:Y:S02]  /*49b0*/  ELECT P0, URZ, PT ;  /* 0x0000000000ff782f */ /* 0x000fe40003800000 */
[----:B------:R-:W-:Y:S05]  /*49c0*/  @!P1 SEL R14, R13, R14, !P2 ;  /* 0x0000000e0d0e9207 */ /* 0x000fea0005000000 */
[----:B------:R-:W-:Y:S02]  /*49d0*/  @!P1 IMAD.IADD R0, R9, 0x1, -R14 ;  /* 0x0000000109009824 */ /* 0x000fe400078e0a0e */
[----:B------:R-:W-:Y:S02]  /*49e0*/  @!P1 IMAD.IADD R9, R14, 0x1, -R9 ;  /* 0x000000010e099824 */ /* 0x000fe400078e0a09 */
[----:B------:R-:W-:Y:S02]  /*49f0*/  @!P1 IMAD R13, R0, R3, R13 ;  /* 0x00000003000d9224 */ /* 0x000fe400078e020d */
[----:B------:R-:W-:Y:S01]  /*4a00*/  @!P1 IMAD R8, R9, R10, R8 ;  /* 0x0000000a09089224 */ /* 0x000fe200078e0208 */
[----:B----4-:R-:W-:Y:S06]  /*4a10*/  @!P4 BRA `(.L_x_93) ;  /* 0x000000280010c947 */ /* 0x010fec0003800000 */
.L_x_149:
[----:B------:R-:W-:Y:S01]  /*4a20*/  PLOP3.LUT P5, PT, P5, P0, PT, 0xf2, 0x2f ;  /* 0x00000000002f781c */ /* 0x000fe20002fa1e72 */
[----:B------:R-:W-:Y:S01]  /*4a30*/  UMOV UR14, 0x0 ;  /* 0x00000000000e7882 */ /* 0x000fe20000000000 */
[----:B------:R-:W-:Y:S01]  /*4a40*/  LOP3.LUT R30, R30, 0x1, RZ, 0x3c, !PT ;  /* 0x000000011e1e7812 */ /* 0x000fe200078e3cff */
[----:B------:R-:W-:Y:S01]  /*4a50*/  UMOV UR15, 0x10000000 ;  /* 0x10000000000f7882 */ /* 0x000fe20000000000 */
[----:B------:R-:W-:Y:S01]  /*4a60*/  UMOV UR12, UR36 ;  /* 0x00000024000c7c82 */ /* 0x000fe20008000000 */
[----:B------:R-:W-:Y:S08]  /*4a70*/  @P3 R2UR UR36, R27 ;  /* 0x000000001b2432ca */ /* 0x000ff000000e0000 */
[----:B-1----:R-:W-:Y:S01]  /*4a80*/  @!P5 IADD3 R3, P0, PT, R32, 0x580, RZ ;  /* 0x000005802003d810 */ /* 0x002fe20007f1e0ff */
[----:B------:R-:W-:Y:S01]  /*4a90*/  @!P5 IMAD.SHL.U32 R98, R98, 0x40, RZ ;  /* 0x000000406262d824 */ /* 0x000fe200078e00ff */
[----:B------:R-:W-:Y:S01]  /*4aa0*/  VOTEU.ALL UP1, P5 ;  /* 0x0000000000ff7886 */ /* 0x000fe20002820000 */
[----:B------:R-:W-:Y:S01]  /*4ab0*/  @!P5 IMAD.SHL.U32 R97, R97, 0x40, RZ ;  /* 0x000000406161d824 */ /* 0x000fe200078e00ff */
[----:B------:R-:W-:Y:S01]  /*4ac0*/  @!P5 R2UR UR9, R3 ;  /* 0x000000000309d2ca */ /* 0x000fe200000e0000 */
[----:B------:R-:W-:Y:S01]  /*4ad0*/  @!P5 IMAD.X R0, RZ, RZ, R33, P0 ;  /* 0x000000ffff00d224 */ /* 0x000fe200000e0621 */
[----:B------:R-:W-:Y:S01]  /*4ae0*/  @!P5 R2UR UR10, R98 ;  /* 0x00000000620ad2ca */ /* 0x000fe200000e0000 */
[----:B------:R-:W-:Y:S01]  /*4af0*/  IMAD.IADD R98, R8, 0x1, R81 ;  /* 0x0000000108627824 */ /* 0x000fe200078e0251 */
[----:B------:R-:W-:Y:S01]  /*4b00*/  @!P5 R2UR UR11, R97 ;  /* 0x00000000610bd2ca */ /* 0x000fe200000e0000 */
[----:B------:R-:W-:Y:S01]  /*4b10*/  IMAD.IADD R97, R13, 0x1, R96 ;  /* 0x000000010d617824 */ /* 0x000fe200078e0260 */
[----:B------:R-:W-:Y:S02]  /*4b20*/  @!P5 R2UR UR8, R0 ;  /* 0x000000000008d2ca */ /* 0x000fe400000e0000 */
[C---:B------:R-:W-:Y:S04]  /*4b30*/  ISETP.NE.AND P0, PT, R29.reuse, 0x2, PT ;  /* 0x000000021d00780c */ /* 0x040fe80003f05270 */
[----:B------:R-:W-:Y:S01]  /*4b40*/  SEL R3, RZ, 0x1, P0 ;  /* 0x00000001ff037807 */ /* 0x000fe20000000000 */
[----:B------:R-:W-:Y:S01]  /*4b50*/  IMAD.U32 R10, RZ, RZ, UR9 ;  /* 0x00000009ff0a7e24 */ /* 0x000fe2000f8e00ff */
[----:B------:R-:W-:Y:S01]  /*4b60*/  @!UP1 UIADD3 UR9, UPT, UPT, UR6, 0x50, URZ ;  /* 0x0000005006099890 */ /* 0x000fe2000fffe0ff */
[----:B------:R-:W-:Y:S02]  /*4b70*/  SEL R29, R29, RZ, P0 ;  /* 0x000000ff1d1d7207 */ /* 0x000fe40000000000 */
[----:B------:R-:W-:Y:S02]  /*4b80*/  LOP3.LUT R28, R28, R3, RZ, 0x3c, !PT ;  /* 0x000000031c1c7212 */ /* 0x000fe400078e3cff */
[----:B------:R-:W-:Y:S01]  /*4b90*/  IMAD.U32 R11, RZ, RZ, UR8 ;  /* 0x00000008ff0b7e24 */ /* 0x000fe2000f8e00ff */
[----:B------:R-:W-:Y:S01]  /*4ba0*/  @!P5 R2UR UR16, R10 ;  /* 0x000000000a10d2ca */ /* 0x000fe200000e0000 */
[----:B------:R-:W-:Y:S01]  /*4bb0*/  @!UP1 UIADD3 UR8, UPT, UPT, UR6, 0x200, URZ ;  /* 0x0000020006089890 */ /* 0x000fe2000fffe0ff */
[----:B------:R-:W-:Y:S02]  /*4bc0*/  VOTEU.ALL UP1, P5 ;  /* 0x0000000000ff7886 */ /* 0x000fe40002820000 */
[----:B------:R-:W-:Y:S11]  /*4bd0*/  @!P5 R2UR UR17, R11 ;  /* 0x000000000b11d2ca */ /* 0x000ff600000e0000 */
[----:B------:R-:W-:Y:S02]  /*4be0*/  @!UPT UIADD3 URZ, UPT, UPT, URZ, URZ, URZ ;  /* 0x000000fffffff290 */ /* 0x000fe4000fffe0ff */
[----:B------:R2:W-:Y:S01]  /*4bf0*/  @!UP1 UTMALDG.3D [UR8], [UR16], desc[UR14] ;  /* 0x00000e08100095b4 */ /* 0x0005e20008011000 */
[----:B------:R2:W-:Y:S01]  /*4c00*/  @!P5 SYNCS.ARRIVE.TRANS64.RED.A0TR RZ, [UR6+0x50], R25 ;  /* 0x00005019ffffd9a7 */ /* 0x0005e20008300406 */
[----:B------:R-:W-:Y:S01]  /*4c10*/  UPLOP3.LUT UP1, UPT, UPT, UPT, UPT, 0x80, 0x8 ;  /* 0x000000000008789c */ /* 0x000fe20003f2f070 */
[----:B------:R-:W-:Y:S01]  /*4c20*/  SYNCS.ARRIVE.TRANS64.RED.A1T0 RZ, [UR37], RZ ;  /* 0x000000ffffff79a7 */ /* 0x000fe20008100425 */
[----:B------:R-:W-:Y:S09]  /*4c30*/  @P3 BRA `(.L_x_94) ;  /* 0xfffffff400b43947 */ /* 0x000ff2000383ffff */
[----:B------:R-:W-:Y:S07]  /*4c40*/  MOV R0, UR6 ;  /* 0x0000000600007c02 */ /* 0x000fee0008000f00 */
.L_x_95:
[----:B-1----:R-:W-:-:S04]  /*4c50*/  SHF.L.U32 R3, R30, 0x1f, RZ ;  /* 0x0000001f1e037819 */ /* 0x002fc800000006ff */
[----:B------:R1:W3:Y:S03]  /*4c60*/  SYNCS.PHASECHK.TRANS64.TRYWAIT P0, [R0+URZ+0x58], R3 ;  /* 0x00005803000075a7 */ /* 0x0002e600080011ff */
[----:B---3--:R-:W-:Y:S05]  /*4c70*/  @!P0 NANOSLEEP.SYNCS 0x989680 ;  /* 0x009896800000895d */ /* 0x008fea0003900000 */
[----:B------:R-:W3:Y:S02]  /*4c80*/  @!P0 SYNCS.PHASECHK.TRANS64 P0, [R0+URZ+0x58], R3 ;  /* 0x00005803000085a7 */ /* 0x000ee400080010ff */
[----:B--23--:R-:W-:Y:S05]  /*4c90*/  @P0 EXIT ;  /* 0x000000000000094d */ /* 0x00cfea0003800000 */
[----:B------:R-:W-:Y:S05]  /*4ca0*/  BRA `(.L_x_95) ;  /* 0xfffffffc00e87947 */ /* 0x000fea000383ffff */
.L_x_86:
[----:B------:R-:W-:-:S06]  /*4cb0*/  UISETP.GE.AND UP1, UPT, UR10, 0x4, UPT ;  /* 0x000000040a00788c */ /* 0x000fcc000bf26270 */
[----:B------:R-:W-:-:S13]  /*4cc0*/  PLOP3.LUT P0, PT, PT, PT, UP1, 0x80, 0x8 ;  /* 0x000000000008781c */ /* 0x000fda0003f0f018 */
[----:B------:R-:W-:Y:S05]  /*4cd0*/  @!P0 EXIT ;  /* 0x000000000000894d */ /* 0x000fea0003800000 */
[----:B------:R-:W-:Y:S01]  /*4ce0*/  BAR.SYNC.DEFER_BLOCKING 0x6, 0xa0 ;  /* 0x0182800000007b1d */ /* 0x000fe20000010000 */
[C---:B------:R-:W-:Y:S01]  /*4cf0*/  IMAD.SHL.U32 R4, R103.reuse, 0x40, RZ ;  /* 0x0000004067047824 */ /* 0x040fe200078e00ff */
[----:B------:R-:W-:Y:S01]  /*4d00*/  CS2R R108, SRZ ;  /* 0x00000000006c7805 */ /* 0x000fe2000001ff00 */
[C---:B------:R-:W-:Y:S02]  /*4d10*/  IMAD.SHL.U32 R2, R103.reuse, 0x8, RZ ;  /* 0x0000000867027824 */ /* 0x040fe400078e00ff */
[----:B------:R-:W-:Y:S01]  /*4d20*/  IMAD.SHL.U32 R105, R106, 0x800, RZ ;  /* 0x000008006a697824 */ /* 0x000fe200078e00ff */
[----:B------:R-:W-:Y:S01]  /*4d30*/  UMOV UR43, 0x400 ;  /* 0x00000400002b7882 */ /* 0x000fe20000000000 */
[C---:B------:R-:W-:Y:S01]  /*4d40*/  LOP3.LUT R3, R4.reuse, 0x180, RZ, 0xc0, !PT ;  /* 0x0000018004037812 */ /* 0x040fe200078ec0ff */
[----:B------:R-:W-:Y:S01]  /*4d50*/  ULEA UR43, UR37, UR43, 0x18 ;  /* 0x0000002b252b7291 */ /* 0x000fe2000f8ec0ff */
[----:B------:R-:W1:Y:S01]  /*4d60*/  LDC R101, c[0x0][0x370] ;  /* 0x0000dc00ff657b82 */ /* 0x000e620000000800 */
[----:B------:R-:W-:Y:S01]  /*4d70*/  LOP3.LUT R4, R4, 0x640, RZ, 0xc0, !PT ;  /* 0x0000064004047812 */ /* 0x000fe200078ec0ff */
[----:B------:R-:W-:Y:S01]  /*4d80*/  IMAD.U32 R47, R103, 0x10000, RZ ;  /* 0x00010000672f7824 */ /* 0x000fe200078e00ff */
[----:B------:R-:W-:Y:S01]  /*4d90*/  LOP3.LUT R2, R3, 0x30, R2, 0xf8, !PT ;  /* 0x0000003003027812 */ /* 0x000fe200078ef802 */
[----:B------:R-:W-:Y:S01]  /*4da0*/  IMAD.SHL.U32 R104, R103, 0x10, RZ ;  /* 0x0000001067687824 */ /* 0x000fe200078e00ff */
[----:B------:R-:W-:Y:S01]  /*4db0*/  SHF.R.U32.HI R3, RZ, 0x1, R103 ;  /* 0x00000001ff037819 */ /* 0x000fe20000011667 */
[----:B------:R-:W-:Y:S01]  /*4dc0*/  UIADD3 UR4, UPT, UPT, UR43, 0x1200, URZ ;  /* 0x000012002b047890 */ /* 0x000fe2000fffe0ff */
[----:B------:R-:W-:Y:S01]  /*4dd0*/  LOP3.LUT R105, R4, 0x800, R105, 0xf8, !PT ;  /* 0x0000080004697812 */ /* 0x000fe200078ef869 */
[----:B------:R-:W2:Y:S01]  /*4de0*/  LDC R42, c[0x0][0xb0c] ;  /* 0x0002c300ff2a7b82 */ /* 0x000ea20000000800 */
[----:B------:R-:W-:Y:S01]  /*4df0*/  LOP3.LUT R4, R2, 0x20, R3, 0x78, !PT ;  /* 0x0000002002047812 */ /* 0x000fe200078e7803 */
[----:B------:R-:W-:Y:S01]  /*4e00*/  IMAD.SHL.U32 R2, R106, 0x200000, RZ ;  /* 0x002000006a027824 */ /* 0x000fe200078e00ff */
[----:B------:R-:W-:Y:S01]  /*4e10*/  LOP3.LUT R104, R104, 0x20, RZ, 0xc0, !PT ;  /* 0x0000002068687812 */ /* 0x000fe200078ec0ff */
[----:B------:R-:W-:Y:S01]  /*4e20*/  IMAD.MOV.U32 R44, RZ, RZ, RZ ;  /* 0x000000ffff2c7224 */ /* 0x000fe200078e00ff */
[----:B------:R-:W-:Y:S01]  /*4e30*/  LOP3.LUT R105, R105, R4, RZ, 0xfc, !PT ;  /* 0x0000000469697212 */ /* 0x000fe200078efcff */
[----:B------:R-:W-:Y:S01]  /*4e40*/  IMAD.MOV.U32 R110, RZ, RZ, RZ ;  /* 0x000000ffff6e7224 */ /* 0x000fe200078e00ff */
[----:B------:R-:W3:Y:S01]  /*4e50*/  LDS R0, [UR43+0x120] ;  /* 0x0001202bff007984 */ /* 0x000ee20008000800 */
[----:B------:R-:W4:Y:S01]  /*4e60*/  LDC R100, c[0x0][0xb20] ;  /* 0x0002c800ff647b82 */ /* 0x000f220000000800 */
[----:B------:R-:W-:Y:S01]  /*4e70*/  LOP3.LUT R2, R2, 0x200000, RZ, 0xc0, !PT ;  /* 0x0020000002027812 */ /* 0x000fe200078ec0ff */
[----:B------:R-:W-:Y:S01]  /*4e80*/  VIADD R3, R105, UR43 ;  /* 0x0000002b69037c36 */ /* 0x000fe20008000000 */
[----:B------:R-:W1:Y:S01]  /*4e90*/  LDCU.64 UR46, c[0x0][0x348] ;  /* 0x00006900ff2e77ac */ /* 0x000e620008000a00 */
[----:B------:R-:W-:Y:S01]  /*4ea0*/  IMAD.MOV.U32 R114, RZ, RZ, RZ ;  /* 0x000000ffff727224 */ /* 0x000fe200078e00ff */
[----:B------:R-:W-:Y:S01]  /*4eb0*/  LOP3.LUT R47, R2, 0x400000, R47, 0xf8, !PT ;  /* 0x00400000022f7812 */ /* 0x000fe200078ef82f */
[----:B------:R-:W-:Y:S01]  /*4ec0*/  IMAD.U32 R111, RZ, RZ, UR4 ;  /* 0x00000004ff6f7e24 */ /* 0x000fe2000f8e00ff */
[----:B------:R-:W-:Y:S01]  /*4ed0*/  IADD3 R104, PT, PT, -R104, 0x200, R3 ;  /* 0x0000020068687810 */ /* 0x000fe20007ffe103 */
[----:B------:R-:W1:Y:S01]  /*4ee0*/  LDC R41, c[0x0][0xb30] ;  /* 0x0002cc00ff297b82 */ /* 0x000e620000000800 */
[----:B------:R-:W1:Y:S01]  /*4ef0*/  LDCU.64 UR38, c[0x0][0x888] ;  /* 0x00011100ff2677ac */ /* 0x000e620008000a00 */
[----:B------:R-:W-:-:S06]  /*4f00*/  UIADD3 UR42, UPT, UPT, UR43, 0x200, URZ ;  /* 0x000002002b2a7890 */ /* 0x000fcc000fffe0ff */
[----:B------:R-:W1:Y:S08]  /*4f10*/  LDC.64 R90, c[0x0][0xb10] ;  /* 0x0002c400ff5a7b82 */ /* 0x000e700000000a00 */
[----:B------:R-:W1:Y:S08]  /*4f20*/  LDC.64 R38, c[0x0][0xb18] ;  /* 0x0002c600ff267b82 */ /* 0x000e700000000a00 */
[----:B------:R-:W1:Y:S01]  /*4f30*/  LDC.64 R86, c[0x0][0x888] ;  /* 0x00022200ff567b82 */ /* 0x000e620000000a00 */
[----:B---3--:R-:W-:-:S07]  /*4f40*/  IMAD.IADD R47, R0, 0x1, R47 ;  /* 0x00000001002f7824 */ /* 0x008fce00078e022f */
[----:B------:R-:W3:Y:S08]  /*4f50*/  LDC.64 R36, c[0x0][0xb28] ;  /* 0x0002ca00ff247b82 */ /* 0x000ef00000000a00 */
[----:B------:R-:W1:Y:S08]  /*4f60*/  LDC.64 R88, c[0x0][0x890] ;  /* 0x00022400ff587b82 */ /* 0x000e700000000a00 */
[----:B------:R-:W1:Y:S08]  /*4f70*/  LDC.64 R84, c[0x0][0x8b0] ;  /* 0x00022c00ff547b82 */ /* 0x000e700000000a00 */
[----:B------:R-:W1:Y:S08]  /*4f80*/  LDC.64 R82, c[0x0][0x8a8] ;  /* 0x00022a00ff527b82 */ /* 0x000e700000000a00 */
[----:B--2-4-:R-:W1:Y:S02]  /*4f90*/  LDC R102, c[0x0][0x374] ;  /* 0x0000dd00ff667b82 */ /* 0x014e640000000800 */
.L_x_113:
[C---:B------:R-:W-:Y:S02]  /*4fa0*/  LEA R0, R114.reuse, UR43, 0x3 ;  /* 0x0000002b72007c11 */ /* 0x040fe4000f8e18ff */
[----:B------:R-:W-:Y:S02]  /*4fb0*/  SHF.L.U32 R3, R109, 0x1f, RZ ;  /* 0x0000001f6d037819 */ /* 0x000fe400000006ff */
[----:B------:R-:W-:Y:S02]  /*4fc0*/  LEA R16, R114, UR43, 0x4 ;  /* 0x0000002b72107c11 */ /* 0x000fe4000f8e20ff */
[----:B--2---:R-:W2:Y:S02]  /*4fd0*/  SYNCS.PHASECHK.TRANS64.TRYWAIT P0, [R0+URZ+0x70], R3 ;  /* 0x00007003000075a7 */ /* 0x004ea400080011ff */
[----:B-12---:R-:W-:Y:S05]  /*4fe0*/  @!P0 BRA `(.L_x_96) ;  /* 0x0000002000b48947 */ /* 0x006fea0003800000 */
.L_x_150:
[----:B------:R-:W4:Y:S01]  /*4ff0*/  LDC.64 R12, c[0x0][0xb10] ;  /* 0x0002c400ff0c7b82 */ /* 0x000f220000000a00 */
[----:B------:R-:W3:Y:S01]  /*5000*/  LDS.128 R16, [R16+0x100] ;  /* 0x0001000010107984 */ /* 0x000ee20000000c00 */
[----:B-1----:R-:W-:Y:S01]  /*5010*/  ISETP.NE.AND P1, PT, R41, 0x1, PT ;  /* 0x000000012900780c */ /* 0x002fe20003f25270 */
[----:B--2---:R-:W-:Y:S01]  /*5020*/  VIADD R0, R0, 0x80 ;  /* 0x0000008000007836 */ /* 0x004fe20000000000 */
[----:B------:R-:W-:Y:S04]  /*5030*/  ISETP.GE.AND P0, PT, R40, 0x1, PT ;  /* 0x000000012800780c */ /* 0x000fe80003f06270 */
[----:B------:R-:W1:Y:S01]  /*5040*/  LDC.64 R10, c[0x0][0xb18] ;  /* 0x0002c600ff0a7b82 */ /* 0x000e620000000a00 */
[----:B------:R-:W-:Y:S01]  /*5050*/  PRMT R0, RZ, 0x654, R0 ;  /* 0x00000654ff007816 */ /* 0x000fe20000000000 */
[----:B------:R-:W-:Y:S01]  /*5060*/  @!PT LDS RZ, [RZ] ;  /* 0x00000000fffff984 */ /* 0x000fe20000000800 */
[----:B------:R-:W-:Y:S01]  /*5070*/  @!PT LDS RZ, [RZ] ;  /* 0x00000000fffff984 */ /* 0x000fe20000000800 */
[----:B------:R-:W-:Y:S01]  /*5080*/  @!PT LDS RZ, [RZ] ;  /* 0x00000000fffff984 */ /* 0x000fe20000000800 */
[----:B------:R-:W-:Y:S01]  /*5090*/  @!PT LDS RZ, [RZ] ;  /* 0x00000000fffff984 */ /* 0x000fe20000000800 */
[----:B------:R2:W-:Y:S06]  /*50a0*/  MEMBAR.ALL.CTA ;  /* 0x0000000000007992 */ /* 0x0005ec0000008000 */
[----:B--2---:R-:W2:Y:S01]  /*50b0*/  FENCE.VIEW.ASYNC.S ;  /* 0x00000000000073c6 */ /* 0x004ea20000000000 */
[----:B------:R-:W1:Y:S08]  /*50c0*/  @!P1 LDC R14, c[0x0][0xb20] ;  /* 0x0002c800ff0e9b82 */ /* 0x000e700000000800 */
[----:B------:R-:W1:Y:S01]  /*50d0*/  @!P1 LDC R9, c[0x0][0xb0c] ;  /* 0x0002c300ff099b82 */ /* 0x000e620000000800 */
[----:B--2---:R2:W-:Y:S01]  /*50e0*/  SYNCS.ARRIVE.TRANS64.RED.A1T0 RZ, [R0+URZ], RZ ;  /* 0x000000ff00ff79a7 */ /* 0x0045e200081004ff */
[----:B---3--:R-:W-:Y:S04]  /*50f0*/  LOP3.LUT P4, RZ, R18, 0x1, RZ, 0xc0, !PT ;  /* 0x0000000112ff7812 */ /* 0x008fe8000788c0ff */
[----:B------:R-:W-:Y:S09]  /*5100*/  P2R R112, PR, RZ, 0x10 ;  /* 0x00000010ff707803 */ /* 0x000ff20000000000 */
[----:B------:R-:W-:Y:S02]  /*5110*/  @P4 MOV R45, R16 ;  /* 0x00000010002d4202 */ /* 0x000fe40000000f00 */
[----:B------:R-:W-:Y:S01]  /*5120*/  @P4 LOP3.LUT R43, R17, 0xffff, RZ, 0xc0, !PT ;  /* 0x0000ffff112b4812 */ /* 0x000fe200078ec0ff */
[----:B--2-4-:R-:W-:Y:S06]  /*5130*/  @!P0 BRA `(.L_x_97) ;  /* 0x0000000000a48947 */ /* 0x014fec0003800000 */
[----:B------:R-:W-:Y:S01]  /*5140*/  IMAD.HI.U32 R21, R102, R39, RZ ;  /* 0x0000002766157227 */ /* 0x000fe200078e00ff */
[----:B------:R-:W-:Y:S02]  /*5150*/  ISETP.NE.AND P0, PT, R38, 0x1, PT ;  /* 0x000000012600780c */ /* 0x000fe40003f05270 */
[----:B------:R-:W-:Y:S01]  /*5160*/  ISETP.NE.AND P2, PT, R40, 0x1, PT ;  /* 0x000000012800780c */ /* 0x000fe20003f45270 */
[----:B------:R-:W-:Y:S01]  /*5170*/  IMAD.HI.U32 R20, R101, R90, RZ ;  /* 0x0000005a65147227 */ /* 0x000fe200078e00ff */
[----:B------:R-:W-:Y:S02]  /*5180*/  SHF.R.U32.HI R21, RZ, R100, R21 ;  /* 0x00000064ff157219 */ /* 0x000fe40000011615 */
[----:B------:R-:W-:Y:S01]  /*5190*/  ISETP.NE.AND P3, PT, R42, 0x1, PT ;  /* 0x000000012a00780c */ /* 0x000fe20003f65270 */
[----:B------:R-:W-:Y:S01]  /*51a0*/  IMAD.HI.U32 R24, R45, R90, RZ ;  /* 0x0000005a2d187227 */ /* 0x000fe200078e00ff */
[----:B------:R-:W-:Y:S02]  /*51b0*/  SHF.R.U32.HI R20, RZ, R91, R20 ;  /* 0x0000005bff147219 */ /* 0x000fe40000011614 */
[----:B------:R-:W-:Y:S01]  /*51c0*/  SEL R3, R102, R21, !P0 ;  /* 0x0000001566037207 */ /* 0x000fe20004000000 */
[----:B------:R-:W-:Y:S01]  /*51d0*/  IMAD.HI.U32 R21, R43, R39, RZ ;  /* 0x000000272b157227 */ /* 0x000fe200078e00ff */
[----:B------:R-:W-:Y:S02]  /*51e0*/  SEL R7, R101, R20, !P3 ;  /* 0x0000001465077207 */ /* 0x000fe40005800000 */
[----:B------:R-:W-:Y:S01]  /*51f0*/  SHF.R.U32.HI R24, RZ, R91, R24 ;  /* 0x0000005bff187219 */ /* 0x000fe20000011618 */
[-C--:B------:R-:W-:Y:S04]  /*5200*/  IMAD.HI.U32 R20, R3, R36.reuse, RZ ;  /* 0x0000002403147227 */ /* 0x080fe800078e00ff */
[----:B------:R-:W-:Y:S01]  /*5210*/  IMAD.HI.U32 R22, R7, R36, RZ ;  /* 0x0000002407167227 */ /* 0x000fe200078e00ff */
[-C--:B------:R-:W-:Y:S02]  /*5220*/  @P2 SHF.R.U32.HI R3, RZ, R37.reuse, R20 ;  /* 0x00000025ff032219 */ /* 0x080fe40000011614 */
[----:B------:R-:W-:Y:S02]  /*5230*/  SHF.R.U32.HI R20, RZ, R100, R21 ;  /* 0x00000064ff147219 */ /* 0x000fe40000011615 */
[----:B------:R-:W-:Y:S01]  /*5240*/  @P2 SHF.R.U32.HI R7, RZ, R37, R22 ;  /* 0x00000025ff072219 */ /* 0x000fe20000011616 */
[C---:B------:R-:W-:Y:S01]  /*5250*/  IMAD R2, R40.reuse, R3, RZ ;  /* 0x0000000328027224 */ /* 0x040fe200078e02ff */
[----:B------:R-:W-:Y:S02]  /*5260*/  SEL R5, R43, R20, !P0 ;  /* 0x000000142b057207 */ /* 0x000fe40004000000 */
[----:B------:R-:W-:Y:S01]  /*5270*/  SEL R3, R45, R24, !P3 ;  /* 0x000000182d037207 */ /* 0x000fe20005800000 */
[----:B------:R-:W-:Y:S01]  /*5280*/  IMAD R4, R40, R7, RZ ;  /* 0x0000000728047224 */ /* 0x000fe200078e02ff */
[C---:B------:R-:W-:Y:S01]  /*5290*/  ISETP.GE.AND P0, PT, R5.reuse, R2, PT ;  /* 0x000000020500720c */ /* 0x040fe20003f06270 */
[----:B------:R-:W-:Y:S03]  /*52a0*/  IMAD.HI.U32 R6, R5, R36, RZ ;  /* 0x0000002405067227 */ /* 0x000fe600078e00ff */
[----:B------:R-:W-:Y:S01]  /*52b0*/  ISETP.GE.OR P0, PT, R3, R4, P0 ;  /* 0x000000040300720c */ /* 0x000fe20000706670 */
[----:B------:R-:W-:Y:S01]  /*52c0*/  IMAD.MOV R4, RZ, RZ, -R3 ;  /* 0x000000ffff047224 */ /* 0x000fe200078e0a03 */
[-C--:B------:R-:W-:Y:S03]  /*52d0*/  SHF.R.U32.HI R6, RZ, R37.reuse, R6 ;  /* 0x00000025ff067219 */ /* 0x080fe60000011606 */
[----:B------:R-:W-:Y:S01]  /*52e0*/  IMAD R45, R42, R4, R45 ;  /* 0x000000042a2d7224 */ /* 0x000fe200078e022d */
[----:B------:R-:W-:Y:S05]  /*52f0*/  SEL R15, R5, R6, !P2 ;  /* 0x00000006050f7207 */ /* 0x000fea0005000000 */
[----:B------:R-:W-:Y:S02]  /*5300*/  IMAD.MOV R6, RZ, RZ, -R15 ;  /* 0x000000ffff067224 */ /* 0x000fe400078e0a0f */
[C---:B------:R-:W-:Y:S04]  /*5310*/  @!P0 IMAD.HI.U32 R2, R3.reuse, R36, RZ ;  /* 0x0000002403028227 */ /* 0x040fe800078e00ff */
[----:B------:R-:W-:Y:S01]  /*5320*/  IMAD R6, R40, R6, R5 ;  /* 0x0000000628067224 */ /* 0x000fe200078e0205 */
[----:B------:R-:W-:Y:S04]  /*5330*/  @!P0 SHF.R.U32.HI R2, RZ, R37, R2 ;  /* 0x00000025ff028219 */ /* 0x000fe80000011602 */
[----:B------:R-:W-:Y:S02]  /*5340*/  @!P0 SEL R0, R3, R2, !P2 ;  /* 0x0000000203008207 */ /* 0x000fe40005000000 */
[----:B------:R-:W-:Y:S02]  /*5350*/  IADD3 R2, PT, PT, -R5, RZ, RZ ;  /* 0x000000ff05027210 */ /* 0x000fe40007ffe1ff */
[----:B------:R-:W-:Y:S01]  /*5360*/  @!P0 IADD3 R8, PT, PT, R15, -R0, RZ ;  /* 0x800000000f088210 */ /* 0x000fe20007ffe0ff */
[----:B------:R-:W-:Y:S02]  /*5370*/  @!P0 IMAD R0, R7, R6, R0 ;  /* 0x0000000607008224 */ /* 0x000fe400078e0200 */
[----:B------:R-:W-:Y:S02]  /*5380*/  IMAD R43, R38, R2, R43 ;  /* 0x00000002262b7224 */ /* 0x000fe400078e022b */
[----:B------:R-:W-:Y:S02]  /*5390*/  @!P0 IMAD R5, R8, R40, R3 ;  /* 0x0000002808058224 */ /* 0x000fe400078e0203 */
[----:B------:R-:W-:Y:S04]  /*53a0*/  @!P0 IMAD.MOV.U32 R3, RZ, RZ, R0 ;  /* 0x000000ffff038224 */ /* 0x000fe800078e0000 */
[----:B------:R-:W-:Y:S02]  /*53b0*/  IMAD R45, R3, R42, R45 ;  /* 0x0000002a032d7224 */ /* 0x000fe400078e022d */
[----:B------:R-:W-:Y:S07]  /*53c0*/  IMAD R43, R5, R38, R43 ;  /* 0x00000026052b7224 */ /* 0x000fee00078e022b */
.L_x_97:
[----:B------:R-:W-:Y:S01]  /*53d0*/  @!P1 IMAD.HI.U32 R0, R45, R12, RZ ;  /* 0x0000000c2d009227 */ /* 0x000fe200078e00ff */
[----:B-1----:R-:W-:Y:S01]  /*53e0*/  @!P1 ISETP.NE.AND P0, PT, R10, 0x1, PT ;  /* 0x000000010a00980c */ /* 0x002fe20003f05270 */
[----:B------:R-:W-:Y:S01]  /*53f0*/  ULOP3.LUT UP0, URZ, UR42, 0x1b0, URZ, 0xc0, !UPT ;  /* 0x000001b02aff7892 */ /* 0x000fe2000f80c0ff */
[----:B------:R-:W-:Y:S01]  /*5400*/  @!P1 ISETP.NE.AND P2, PT, R9, 0x1, PT ;  /* 0x000000010900980c */ /* 0x000fe20003f45270 */
[----:B------:R-:W-:Y:S01]  /*5410*/  @!P1 IMAD.HI.U32 R3, R43, R11, RZ ;  /* 0x0000000b2b039227 */ /* 0x000fe200078e00ff */
[----:B------:R-:W-:Y:S02]  /*5420*/  @!P1 SHF.R.U32.HI R0, RZ, R13, R0 ;  /* 0x0000000dff009219 */ /* 0x000fe40000011600 */
[----:B------:R-:W-:Y:S01]  /*5430*/  @P4 SHF.R.U32.HI R107, RZ, 0x10, R17 ;  /* 0x00000010ff6b4819 */ /* 0x000fe20000011611 */
[----:B------:R-:W-:Y:S01]  /*5440*/  VIADD R114, R114, 0x1 ;  /* 0x0000000172727836 */ /* 0x000fe20000000000 */
[----:B------:R-:W-:Y:S02]  /*5450*/  @!P1 SHF.R.U32.HI R2, RZ, R14, R3 ;  /* 0x0000000eff029219 */ /* 0x000fe40000011603 */
[----:B------:R-:W-:Y:S02]  /*5460*/  @!P1 SEL R3, R45, R0, !P2 ;  /* 0x000000002d039207 */ /* 0x000fe40005000000 */
[----:B------:R-:W-:Y:S05]  /*5470*/  @!P1 SEL R2, R43, R2, !P0 ;  /* 0x000000022b029207 */ /* 0x000fea0004000000 */
[----:B------:R-:W-:Y:S02]  /*5480*/  @!P1 IMAD.IADD R0, R2, 0x1, -R3 ;  /* 0x0000000102009824 */ /* 0x000fe400078e0a03 */
[----:B------:R-:W-:Y:S02]  /*5490*/  @!P1 IMAD.IADD R2, R3, 0x1, -R2 ;  /* 0x0000000103029824 */ /* 0x000fe400078e0a02 */
[----:B------:R-:W-:Y:S02]  /*54a0*/  @!P1 IMAD R45, R0, R9, R45 ;  /* 0x00000009002d9224 */ /* 0x000fe400078e022d */
[----:B------:R-:W-:Y:S01]  /*54b0*/  @!P1 IMAD R43, R2, R10, R43 ;  /* 0x0000000a022b9224 */ /* 0x000fe200078e022b */
[----:B------:R-:W-:Y:S06]  /*54c0*/  BRA.U !UP0, `(.L_x_98) ;  /* 0x0000000108407547 */ /* 0x000fec000b800000 */
[----:B------:R-:W1:Y:S01]  /*54d0*/  LDCU.64 UR8, c[0x4][0x80] ;  /* 0x01001000ff0877ac */ /* 0x000e620008000a00 */
[----:B------:R-:W-:Y:S01]  /*54e0*/  MOV R3, 0x0 ;  /* 0x0000000000037802 */ /* 0x000fe20000000f00 */
[----:B------:R-:W-:Y:S02]  /*54f0*/  HFMA2 R12, -RZ, RZ, 0, 5.9604644775390625e-08 ;  /* 0x00000001ff0c7431 */ /* 0x000fe400000001ff */
[----:B------:R-:W-:Y:S02]  /*5500*/  IMAD.MOV.U32 R8, RZ, RZ, 0x70 ;  /* 0x00000070ff087424 */ /* 0x000fe400078e00ff */
[----:B------:R-:W-:Y:S01]  /*5510*/  IMAD.MOV.U32 R13, RZ, RZ, RZ ;  /* 0x000000ffff0d7224 */ /* 0x000fe200078e00ff */
[----:B------:R-:W2:Y:S01]  /*5520*/  LDCU.64 UR6, c[0x4][0x88] ;  /* 0x01001100ff0677ac */ /* 0x000ea20008000a00 */
[----:B------:R-:W3:Y:S01]  /*5530*/  LDC.64 R2, c[0x4][R3] ;  /* 0x0100000003027b82 */ /* 0x000ee20000000a00 */
[----:B------:R-:W4:Y:S01]  /*5540*/  LDCU.64 UR4, c[0x4][0x8] ;  /* 0x01000100ff0477ac */ /* 0x000f220008000a00 */
[----:B-1----:R-:W-:Y:S01]  /*5550*/  MOV R5, UR9 ;  /* 0x0000000900057c02 */ /* 0x002fe20008000f00 */
[----:B------:R-:W-:Y:S01]  /*5560*/  IMAD.U32 R4, RZ, RZ, UR8 ;  /* 0x00000008ff047e24 */ /* 0x000fe2000f8e00ff */
[----:B--2---:R-:W-:Y:S01]  /*5570*/  MOV R7, UR7 ;  /* 0x0000000700077c02 */ /* 0x004fe20008000f00 */
[----:B------:R-:W-:Y:S01]  /*5580*/  IMAD.U32 R6, RZ, RZ, UR6 ;  /* 0x00000006ff067e24 */ /* 0x000fe2000f8e00ff */
[----:B----4-:R-:W-:Y:S01]  /*5590*/  MOV R11, UR5 ;  /* 0x00000005000b7c02 */ /* 0x010fe20008000f00 */
[----:B------:R-:W-:Y:S02]  /*55a0*/  IMAD.U32 R10, RZ, RZ, UR4 ;  /* 0x00000004ff0a7e24 */ /* 0x000fe4000f8e00ff */
[----:B------:R-:W-:Y:S07]  /*55b0*/  LEPC R20, `(.L_x_98) ;  /* 0x000000001014794e */ /* 0x000fee0000000000 */
[----:B---3-5:R-:W-:Y:S05]  /*55c0*/  CALL.ABS.NOINC R2 ;  /* 0x0000000002007343 */ /* 0x028fea0003c00000 */
.L_x_98:
[----:B------:R-:W-:Y:S01]  /*55d0*/  LOP3.LUT P0, RZ, R111, 0x1b0, RZ, 0xc0, !PT ;  /* 0x000001b06fff7812 */ /* 0x000fe2000780c0ff */
[----:B------:R-:W-:Y:S11]  /*55e0*/  BSSY.RECONVERGENT B6, `(.L_x_99) ;  /* 0x0000013000067945 */ /* 0x000ff60003800200 */
[----:B------:R-:W-:Y:S01]  /*55f0*/  @!UPT UIADD3 URZ, UPT, UPT, URZ, URZ, URZ ;  /* 0x000000fffffff290 */ /* 0x000fe2000fffe0ff */
[----:B------:R-:W-:Y:S05]  /*5600*/  @!P0 BRA `(.L_x_100) ;  /* 0x0000000000408947 */ /* 0x000fea0003800000 */
        /* <DEDUP_REMOVED lines=16> */
.L_x_100:
[----:B------:R-:W-:Y:S05]  /*5710*/  BSYNC.RECONVERGENT B6 ;  /* 0x0000000000067941 */ /* 0x000fea0003800200 */
.L_x_99:
[----:B------:R-:W-:Y:S01]  /*5720*/  ISETP.NE.U32.AND P3, PT, R88, RZ, PT ;  /* 0x000000ff5800720c */ /* 0x000fe20003f65070 */
[----:B------:R-:W-:Y:S01]  /*5730*/  UISETP.NE.AND UP1, UPT, UR44, URZ, UPT ;  /* 0x000000ff2c00728c */ /* 0x000fe2000bf25270 */
[----:B------:R-:W-:Y:S02]  /*5740*/  ISETP.NE.U32.AND P4, PT, R84, RZ, PT ;  /* 0x000000ff5400720c */ /* 0x000fe40003f85070 */
[----:B------:R-:W-:Y:S02]  /*5750*/  ISETP.NE.AND.EX P3, PT, R89, RZ, PT, P3 ;  /* 0x000000ff5900720c */ /* 0x000fe40003f65330 */
[----:B------:R-:W-:Y:S02]  /*5760*/  PLOP3.LUT P1, PT, PT, PT, PT, 0x8, 0x80 ;  /* 0x000000000080781c */ /* 0x000fe40003f2e170 */
[----:B------:R-:W-:Y:S02]  /*5770*/  PLOP3.LUT P0, PT, PT, PT, UP1, 0x80, 0x8 ;  /* 0x000000000008781c */ /* 0x000fe40003f0f018 */
[----:B------:R-:W-:Y:S02]  /*5780*/  ISETP.NE.AND.EX P4, PT, R85, RZ, PT, P4 ;  /* 0x000000ff5500720c */ /* 0x000fe40003f85340 */
[----:B------:R-:W1:Y:S09]  /*5790*/  @UP1 LDCU.64 UR4, c[0x0][0x888] ;  /* 0x00011100ff0417ac */ /* 0x000e720008000a00 */
[----:B------:R-:W-:Y:S01]  /*57a0*/  @P0 PLOP3.LUT P1, PT, P3, PT, PT, 0x80, 0x8 ;  /* 0x000000000008081c */ /* 0x000fe20001f2f070 */
[----:B-1----:R-:W-:Y:S04]  /*57b0*/  @UP1 UISETP.NE.U32.AND UP0, UPT, UR4, URZ, UPT ;  /* 0x000000ff0400128c */ /* 0x002fe8000bf05070 */
[----:B------:R-:W-:Y:S04]  /*57c0*/  @UP1 UISETP.NE.AND.EX UP0, UPT, UR5, URZ, UPT, UP0 ;  /* 0x000000ff0500128c */ /* 0x000fe8000bf05300 */
[----:B------:R-:W-:Y:S01]  /*57d0*/  @UP1 USEL UR4, URZ, 0xffffffff, UP0 ;  /* 0xffffffffff041887 */ /* 0x000fe20008000000 */
[----:B------:R-:W-:Y:S11]  /*57e0*/  @!P3 BRA `(.L_x_101) ;  /* 0x00000000002cb947 */ /* 0x000ff60003800000 */
[----:B------:R-:W-:Y:S01]  /*57f0*/  ISETP.NE.U32.AND P2, PT, R86, RZ, PT ;  /* 0x000000ff5600720c */ /* 0x000fe20003f45070 */
[----:B------:R-:W-:Y:S03]  /*5800*/  IMAD.MOV.U32 R99, RZ, RZ, 0x1 ;  /* 0x00000001ff637424 */ /* 0x000fe600078e00ff */
[----:B------:R-:W-:Y:S11]  /*5810*/  ISETP.NE.AND.EX P2, PT, R87, RZ, PT, P2 ;  /* 0x000000ff5700720c */ /* 0x000ff60003f45320 */
[----:B------:R-:W-:Y:S02]  /*5820*/  @!UPT UIADD3 URZ, UPT, UPT, URZ, URZ, URZ ;  /* 0x000000fffffff290 */ /* 0x000fe4000fffe0ff */
[----:B------:R-:W1:Y:S01]  /*5830*/  @P2 LDC.64 R2, c[0x0][0x888] ;  /* 0x00022200ff022b82 */ /* 0x000e620000000a00 */
[----:B------:R-:W-:Y:S04]  /*5840*/  @P2 IMAD R0, R88, UR36, RZ ;  /* 0x0000002458002c24 */ /* 0x000fe8000f8e02ff */
[----:B-1----:R-:W-:Y:S04]  /*5850*/  @P2 IMAD.WIDE R2, R0, 0x4, R2 ;  /* 0x0000000400022825 */ /* 0x002fe800078e0202 */
[----:B------:R-:W-:Y:S01]  /*5860*/  HFMA2 R0, -RZ, RZ, 0, 5.9604644775390625e-08 ;  /* 0x00000001ff007431 */ /* 0x000fe200000001ff */
[----:B-----5:R1:W5:Y:S04]  /*5870*/  @P2 LDG.E R48, desc[UR40][R2.64] ;  /* 0x0000002802302981 */ /* 0x020368000c1e1900 */
[----:B------:R-:W-:Y:S01]  /*5880*/  @!P2 PRMT R99, R0, 0x7610, R99 ;  /* 0x000076100063a816 */ /* 0x000fe20000000063 */
[----:B-1----:R-:W2:Y:S06]  /*5890*/  @!P2 LDC R48, c[0x0][0x880] ;  /* 0x00022000ff30ab82 */ /* 0x002eac0000000800 */
.L_x_101:
[----:B------:R-:W-:Y:S05]  /*58a0*/  @!P4 BRA `(.L_x_102) ;  /* 0x000000000020c947 */ /* 0x000fea0003800000 */
[----:B------:R-:W-:Y:S04]  /*58b0*/  ISETP.NE.U32.AND P2, PT, R82, RZ, PT ;  /* 0x000000ff5200720c */ /* 0x000fe80003f45070 */
[----:B------:R-:W-:Y:S11]  /*58c0*/  ISETP.NE.AND.EX P2, PT, R83, RZ, PT, P2 ;  /* 0x000000ff5300720c */ /* 0x000ff60003f45320 */
[----:B------:R-:W-:Y:S02]  /*58d0*/  @!UPT UIADD3 URZ, UPT, UPT, URZ, URZ, URZ ;  /* 0x000000fffffff290 */ /* 0x000fe4000fffe0ff */
[----:B------:R-:W1:Y:S01]  /*58e0*/  @P2 LDC.64 R2, c[0x0][0x8a8] ;  /* 0x00022a00ff022b82 */ /* 0x000e620000000a00 */
[----:B------:R-:W-:Y:S04]  /*58f0*/  @P2 IMAD R0, R84, UR36, RZ ;  /* 0x0000002454002c24 */ /* 0x000fe8000f8e02ff */
[----:B-1----:R-:W-:Y:S05]  /*5900*/  @P2 IMAD.WIDE R2, R0, 0x4, R2 ;  /* 0x0000000400022825 */ /* 0x002fea00078e0202 */
[----:B-----5:R1:W5:Y:S02]  /*5910*/  @P2 LDG.E R46, desc[UR40][R2.64] ;  /* 0x00000028022e2981 */ /* 0x020364000c1e1900 */
[----:B-1----:R-:W3:Y:S02]  /*5920*/  @!P2 LDC R46, c[0x0][0x8a0] ;  /* 0x00022800ff2eab82 */ /* 0x002ee40000000800 */
.L_x_102:
[----:B--2--5:R-:W-:Y:S01]  /*5930*/  @P0 ISETP.NE.AND P4, PT, R48, RZ, PT ;  /* 0x000000ff3000020c */ /* 0x024fe20003f85270 */
[----:B------:R-:W-:Y:S01]  /*5940*/  IMAD.U32 R0, RZ, RZ, UR4 ;  /* 0x00000004ff007e24 */ /* 0x000fe2000f8e00ff */
[----:B------:R-:W-:Y:S01]  /*5950*/  @P0 LOP3.LUT P2, RZ, R99, 0xff, RZ, 0xc0, !PT ;  /* 0x000000ff63ff0812 */ /* 0x000fe2000784c0ff */
[----:B------:R-:W-:Y:S01]  /*5960*/  BSSY B1, `(.L_x_103) ;  /* 0x0000034000017945 */ /* 0x000fe20003800000 */
[----:B------:R-:W-:Y:S01]  /*5970*/  @P0 SEL R3, RZ, 0xffffffff, P4 ;  /* 0xffffffffff030807 */ /* 0x000fe20002000000 */
[C---:B------:R-:W-:Y:S01]  /*5980*/  IMAD R32, R44.reuse, 0x20, R47 ;  /* 0x000000202c207824 */ /* 0x040fe200078e022f */
[----:B------:R-:W-:Y:S02]  /*5990*/  LEA R113, R44, UR43, 0x3 ;  /* 0x0000002b2c717c11 */ /* 0x000fe4000f8e18ff */
[----:B------:R-:W-:Y:S02]  /*59a0*/  CS2R R58, SRZ ;  /* 0x00000000003a7805 */ /* 0x000fe4000001ff00 */
[----:B------:R-:W-:Y:S02]  /*59b0*/  @P1 SEL R3, R0, R3, !P2 ;  /* 0x0000000300031207 */ /* 0x000fe40005000000 */
[----:B------:R-:W-:Y:S02]  /*59c0*/  CS2R R56, SRZ ;  /* 0x0000000000387805 */ /* 0x000fe4000001ff00 */
[----:B------:R-:W-:Y:S02]  /*59d0*/  SHF.L.U32 R2, R110, 0x1f, RZ ;  /* 0x0000001f6e027819 */ /* 0x000fe400000006ff */
[----:B------:R-:W-:Y:S02]  /*59e0*/  CS2R R54, SRZ ;  /* 0x0000000000367805 */ /* 0x000fe4000001ff00 */
[----:B------:R-:W-:Y:S02]  /*59f0*/  @P0 LOP3.LUT R3, R3, 0x1, RZ, 0xc0, !PT ;  /* 0x0000000103030812 */ /* 0x000fe400078ec0ff */
[----:B------:R-:W-:Y:S02]  /*5a00*/  CS2R R52, SRZ ;  /* 0x0000000000347805 */ /* 0x000fe4000001ff00 */
[----:B------:R-:W-:Y:S02]  /*5a10*/  PLOP3.LUT P5, PT, PT, PT, PT, 0x8, 0x80 ;  /* 0x000000000080781c */ /* 0x000fe40003fae170 */
[----:B------:R-:W-:Y:S11]  /*5a20*/  ISETP.NE.U32.OR P1, PT, R3, 0x1, !P0 ;  /* 0x000000010300780c */ /* 0x000ff60004725470 */
[----:B------:R-:W-:Y:S02]  /*5a30*/  @!UPT UIADD3 URZ, UPT, UPT, URZ, URZ, URZ ;  /* 0x000000fffffff290 */ /* 0x000fe4000fffe0ff */
[----:B------:R-:W-:Y:S04]  /*5a40*/  @P1 SHF.L.U32 R4, R108, 0x1f, RZ ;  /* 0x0000001f6c041819 */ /* 0x000fe800000006ff */
[----:B------:R-:W1:Y:S01]  /*5a50*/  @P1 SYNCS.PHASECHK.TRANS64.TRYWAIT P0, [UR43+0x50], R4 ;  /* 0x00005004ff0015a7 */ /* 0x000e62000800112b */
[----:B------:R2:W4:Y:S01]  /*5a60*/  SYNCS.PHASECHK.TRANS64.TRYWAIT P4, [R113+URZ+0x90], R2 ;  /* 0x00009002710075a7 */ /* 0x00052200080811ff */
[----:B-1----:R-:W-:Y:S01]  /*5a70*/  @P1 PLOP3.LUT P5, PT, P0, PT, PT, 0x8, 0x80 ;  /* 0x000000000080181c */ /* 0x002fe200007ae170 */
[----:B------:R-:W-:Y:S01]  /*5a80*/  @!UPT UIADD3 URZ, UPT, UPT, URZ, URZ, URZ ;  /* 0x000000fffffff290 */ /* 0x000fe2000fffe0ff */
[----:B--2-4-:R-:W-:Y:S11]  /*5a90*/  @!P1 BRA `(.L_x_104) ;  /* 0x0000000000809947 */ /* 0x014ff60003800000 */
[----:B------:R-:W-:Y:S01]  /*5aa0*/  ISETP.NE.U32.AND P0, PT, RZ, UR38, PT ;  /* 0x00000026ff007c0c */ /* 0x000fe2000bf05070 */
[----:B------:R-:W-:Y:S01]  /*5ab0*/  BSSY B0, `(.L_x_105) ;  /* 0x0000012000007945 */ /* 0x000fe20003800000 */
[----:B------:R-:W-:Y:S02]  /*5ac0*/  ISETP.NE.AND P2, PT, R48, RZ, PT ;  /* 0x000000ff3000720c */ /* 0x000fe40003f45270 */
[----:B------:R-:W-:Y:S02]  /*5ad0*/  CS2R R54, SRZ ;  /* 0x0000000000367805 */ /* 0x000fe4000001ff00 */
[----:B------:R-:W-:Y:S02]  /*5ae0*/  ISETP.NE.AND.EX P0, PT, RZ, UR39, PT, P0 ;  /* 0x00000027ff007c0c */ /* 0x000fe4000bf05300 */
[----:B------:R-:W-:Y:S02]  /*5af0*/  CS2R R52, SRZ ;  /* 0x0000000000347805 */ /* 0x000fe4000001ff00 */
[----:B------:R-:W-:Y:S02]  /*5b00*/  LOP3.LUT P1, RZ, R99, 0xff, RZ, 0xc0, !PT ;  /* 0x000000ff63ff7812 */ /* 0x000fe4000782c0ff */
[----:B------:R-:W-:Y:S02]  /*5b10*/  CS2R R58, SRZ ;  /* 0x00000000003a7805 */ /* 0x000fe4000001ff00 */
[----:B------:R-:W-:Y:S02]  /*5b20*/  SEL R0, RZ, 0xffffffff, P2 ;  /* 0xffffffffff007807 */ /* 0x000fe40001000000 */
[----:B------:R-:W-:Y:S02]  /*5b30*/  CS2R R56, SRZ ;  /* 0x0000000000387805 */ /* 0x000fe4000001ff00 */
[----:B------:R-:W-:Y:S04]  /*5b40*/  SEL R3, RZ, 0xffffffff, P0 ;  /* 0xffffffffff037807 */ /* 0x000fe80000000000 */
[----:B------:R-:W-:Y:S04]  /*5b50*/  @P3 SEL R0, R3, R0, !P1 ;  /* 0x0000000003003207 */ /* 0x000fe80004800000 */
[----:B------:R-:W-:Y:S04]  /*5b60*/  LOP3.LUT R0, R0, 0x1, RZ, 0xc0, !PT ;  /* 0x0000000100007812 */ /* 0x000fe800078ec0ff */
[----:B------:R-:W-:Y:S01]  /*5b70*/  ISETP.NE.U32.AND P0, PT, R0, 0x1, PT ;  /* 0x000000010000780c */ /* 0x000fe20003f05070 */
[----:B------:R-:W-:Y:S01]  /*5b80*/  @!UPT UIADD3 URZ, UPT, UPT, URZ, URZ, URZ ;  /* 0x000000fffffff290 */ /* 0x000fe2000fffe0ff */
[----:B------:R-:W-:Y:S11]  /*5b90*/  @!P5 BRA `(.L_x_106) ;  /* 0x00000000000cd947 */ /* 0x000ff60003800000 */
[----:B------:R-:W-:Y:S04]  /*5ba0*/  SHF.L.U32 R3, R108, 0x1f, RZ ;  /* 0x0000001f6c037819 */ /* 0x000fe800000006ff */
[----:B------:R-:W1:Y:S02]  /*5bb0*/  SYNCS.PHASECHK.TRANS64.TRYWAIT P1, [UR43+0x50], R3 ;  /* 0x00005003ff0075a7 */ /* 0x000e64000802112b */
[----:B-1----:R-:W-:Y:S05]  /*5bc0*/  @!P1 BRA `(.L_x_107) ;  /* 0x0000001400d09947 */ /* 0x002fea0003800000 */
.L_x_106:
[----:B------:R-:W-:Y:S05]  /*5bd0*/  BSYNC B0 ;  /* 0x0000000000007941 */ /* 0x000fea0003800000 */
.L_x_105:
[----:B------:R2:W4:Y:S01]  /*5be0*/  @P0 LDS.128 R52, [R105+UR43+0x200] ;  /* 0x0002002b69340984 */ /* 0x0005220008000c00 */
[----:B------:R-:W-:Y:S01]  /*5bf0*/  UIADD3 UR4, UPT, UPT, UR43, 0x58, URZ ;  /* 0x000000582b047890 */ /* 0x000fe2000fffe0ff */
[----:B------:R-:W-:Y:S02]  /*5c00*/  LOP3.LUT R108, R108, 0x1, RZ, 0x3c, !PT ;  /* 0x000000016c6c7812 */ /* 0x000fe400078e3cff */
[----:B------:R2:W1:Y:S01]  /*5c10*/  @P0 LDS.128 R56, [R104+0x10] ;  /* 0x0000100068380984 */ /* 0x0004620000000c00 */
[----:B------:R-:W-:Y:S01]  /*5c20*/  UPRMT UR4, UR37, 0x654, UR4 ;  /* 0x0000065425047896 */ /* 0x000fe20008000004 */
[----:B------:R-:W-:Y:S01]  /*5c30*/  @!PT LDS RZ, [RZ] ;  /* 0x00000000fffff984 */ /* 0x000fe20000000800 */
[----:B------:R-:W-:Y:S01]  /*5c40*/  @!PT LDS RZ, [RZ] ;  /* 0x00000000fffff984 */ /* 0x000fe20000000800 */
[----:B------:R-:W-:Y:S01]  /*5c50*/  @!PT LDS RZ, [RZ] ;  /* 0x00000000fffff984 */ /* 0x000fe20000000800 */
[----:B------:R-:W-:Y:S01]  /*5c60*/  @!PT LDS RZ, [RZ] ;  /* 0x00000000fffff984 */ /* 0x000fe20000000800 */
[----:B------:R5:W-:Y:S06]  /*5c70*/  MEMBAR.ALL.CTA ;  /* 0x0000000000007992 */ /* 0x000bec0000008000 */
[----:B-----5:R-:W5:Y:S02]  /*5c80*/  FENCE.VIEW.ASYNC.S ;  /* 0x00000000000073c6 */ /* 0x020f640000000000 */
[----:B-----5:R-:W-:Y:S03]  /*5c90*/  SYNCS.ARRIVE.TRANS64.RED.A1T0 RZ, [UR4], RZ ;  /* 0x000000ffffff79a7 */ /* 0x020fe60008100404 */
.L_x_104:
[----:B------:R-:W-:Y:S05]  /*5ca0*/  BSYNC B1 ;  /* 0x0000000000017941 */ /* 0x000fea0003800000 */
.L_x_103:
[----:B-1----:R-:W-:Y:S04]  /*5cb0*/  SHF.R.U32.HI R3, RZ, 0x15, R32 ;  /* 0x00000015ff037819 */ /* 0x002fe80000011620 */
[----:B------:R-:W-:Y:S01]  /*5cc0*/  LOP3.LUT P0, RZ, R3, 0x3, R106, 0x48, !PT ;  /* 0x0000000303ff7812 */ /* 0x000fe2000780486a */
[----:B------:R-:W-:Y:S01]  /*5cd0*/  @!UPT UIADD3 URZ, UPT, UPT, URZ, URZ, URZ ;  /* 0x000000fffffff290 */ /* 0x000fe2000fffe0ff */
[----:B------:R-:W-:Y:S11]  /*5ce0*/  @P4 BRA `(.L_x_108) ;  /* 0x0000000000084947 */ /* 0x000ff60003800000 */
[----:B------:R-:W1:Y:S02]  /*5cf0*/  SYNCS.PHASECHK.TRANS64.TRYWAIT P1, [R113+URZ+0x90], R2 ;  /* 0x00009002710075a7 */ /* 0x000e6400080211ff */
[----:B-1----:R-:W-:Y:S05]  /*5d00*/  @!P1 BRA `(.L_x_109) ;  /* 0x0000001400989947 */ /* 0x002fea0003800000 */
.L_x_108:
[----:B------:R-:W-:Y:S05]  /*5d10*/  @!P0 BRA `(.L_x_110) ;  /* 0x0000000000408947 */ /* 0x000fea0003800000 */
[----:B------:R-:W1:Y:S01]  /*5d20*/  LDCU.64 UR8, c[0x4][0x70] ;  /* 0x01000e00ff0877ac */ /* 0x000e620008000a00 */
[----:B------:R-:W-:Y:S01]  /*5d30*/  MOV R3, 0x0 ;  /* 0x0000000000037802 */ /* 0x000fe20000000f00 */
[----:B------:R-:W-:Y:S02]  /*5d40*/  HFMA2 R12, -RZ, RZ, 0, 5.9604644775390625e-08 ;  /* 0x00000001ff0c7431 */ /* 0x000fe400000001ff */
[----:B------:R-:W-:Y:S02]  /*5d50*/  IMAD.MOV.U32 R8, RZ, RZ, 0x192 ;  /* 0x00000192ff087424 */ /* 0x000fe400078e00ff */
[----:B------:R-:W-:Y:S01]  /*5d60*/  IMAD.MOV.U32 R13, RZ, RZ, RZ ;  /* 0x000000ffff0d7224 */ /* 0x000fe200078e00ff */
[----:B------:R-:W5:Y:S01]  /*5d70*/  LDCU.64 UR6, c[0x4][0x78] ;  /* 0x01000f00ff0677ac */ /* 0x000f620008000a00 */
[----:B------:R-:W2:Y:S01]  /*5d80*/  LDC.64 R2, c[0x4][R3] ;  /* 0x0100000003027b82 */ /* 0x000ea20000000a00 */
[----:B------:R-:W3:Y:S01]  /*5d90*/  LDCU.64 UR4, c[0x4][0x10] ;  /* 0x01000200ff0477ac */ /* 0x000ee20008000a00 */
[----:B-1----:R-:W-:Y:S01]  /*5da0*/  MOV R5, UR9 ;  /* 0x0000000900057c02 */ /* 0x002fe20008000f00 */
[----:B------:R-:W-:Y:S01]  /*5db0*/  IMAD.U32 R4, RZ, RZ, UR8 ;  /* 0x00000008ff047e24 */ /* 0x000fe2000f8e00ff */
[----:B-----5:R-:W-:Y:S01]  /*5dc0*/  MOV R7, UR7 ;  /* 0x0000000700077c02 */ /* 0x020fe20008000f00 */
[----:B------:R-:W-:Y:S01]  /*5dd0*/  IMAD.U32 R6, RZ, RZ, UR6 ;  /* 0x00000006ff067e24 */ /* 0x000fe2000f8e00ff */
[----:B---3--:R-:W-:Y:S01]  /*5de0*/  MOV R11, UR5 ;  /* 0x00000005000b7c02 */ /* 0x008fe20008000f00 */
[----:B------:R-:W-:Y:S02]  /*5df0*/  IMAD.U32 R10, RZ, RZ, UR4 ;  /* 0x00000004ff0a7e24 */ /* 0x000fe4000f8e00ff */
[----:B------:R-:W-:Y:S07]  /*5e00*/  LEPC R20, `(.L_x_110) ;  /* 0x000000001014794e */ /* 0x000fee0000000000 */
[----:B--2-4-:R-:W-:Y:S05]  /*5e10*/  CALL.ABS.NOINC R2 ;  /* 0x0000000002007343 */ /* 0x014fea0003c00000 */
.L_x_110:
[----:B------:R-:W-:Y:S01]  /*5e20*/  LOP3.LUT P0, RZ, R103, 0x60, RZ, 0xc0, !PT ;  /* 0x0000006067ff7812 */ /* 0x000fe2000780c0ff */
[----:B------:R-:W-:Y:S05]  /*5e30*/  WARPSYNC.ALL ;  /* 0x0000000000007948 */ /* 0x000fea0003800000 */
[----:B------:R-:W-:Y:S01]  /*5e40*/  R2UR UR4, R32 ;  /* 0x00000000200472ca */ /* 0x000fe200000e0000 */
[----:B----4-:R-:W-:Y:S01]  /*5e50*/  IMAD.U32 R75, R54, 0x10000, RZ ;  /* 0x00010000364b7824 */ /* 0x010fe200078e00ff */
[----:B------:R-:W-:Y:S01]  /*5e60*/  SHF.L.U32 R51, R52, 0x10, RZ ;  /* 0x0000001034337819 */ /* 0x000fe200000006ff */
[----:B------:R-:W-:Y:S01]  /*5e70*/  IMAD.U32 R74, R56, 0x10000, RZ ;  /* 0x00010000384a7824 */ /* 0x000fe200078e00ff */
[----:B------:R-:W-:Y:S01]  /*5e80*/  PRMT R49, R52, 0x8880, RZ ;  /* 0x0000888034317816 */ /* 0x000fe200000000ff */
[----:B------:R-:W-:Y:S01]  /*5e90*/  IMAD.U32 R64, R58, 0x10000, RZ ;  /* 0x000100003a407824 */ /* 0x000fe200078e00ff */
[----:B------:R-:W-:Y:S01]  /*5ea0*/  SHF.L.U32 R50, R52, 0x8, RZ ;  /* 0x0000000834327819 */ /* 0x000fe200000006ff */
[----:B------:R-:W-:Y:S01]  /*5eb0*/  BSSY.RECONVERGENT B0, `(.L_x_111) ;  /* 0x000009f000007945 */ /* 0x000fe20003800200 */
[----:B------:R-:W-:Y:S02]  /*5ec0*/  SHF.R.S32.HI R51, RZ, 0x18, R51 ;  /* 0x00000018ff337819 */ /* 0x000fe40000011433 */
[----:B------:R-:W-:Y:S02]  /*5ed0*/  PRMT R80, R53, 0x8880, RZ ;  /* 0x0000888035507816 */ /* 0x000fe400000000ff */
[----:B------:R-:W-:Y:S01]  /*5ee0*/  SHF.R.S32.HI R50, RZ, 0x18, R50 ;  /* 0x00000018ff327819 */ /* 0x000fe20000011432 */
[----:B------:R-:W1:Y:S01]  /*5ef0*/  LDTM.x32 R4, tmem[UR4] ;  /* 0x00000004000479ee */ /* 0x000e6200082c0000 */
[----:B------:R-:W-:Y:S01]  /*5f00*/  NOP ;  /* 0x0000000000007918 */ /* 0x000fe20000000000 */
[----:B------:R-:W-:Y:S02]  /*5f10*/  IADD3 R113, PT, PT, R113, 0xb0, RZ ;  /* 0x000000b071717810 */ /* 0x000fe40007ffe0ff */
[----:B------:R-:W-:Y:S02]  /*5f20*/  SHF.R.S32.HI R52, RZ, 0x18, R52 ;  /* 0x00000018ff347819 */ /* 0x000fe40000011434 */
[----:B------:R-:W-:Y:S02]  /*5f30*/  LOP3.LUT R113, R113, 0xfefffff8, RZ, 0xc0, !PT ;  /* 0xfefffff871717812 */ /* 0x000fe400078ec0ff */
[----:B------:R-:W-:Y:S02]  /*5f40*/  SHF.L.U32 R79, R53, 0x10, RZ ;  /* 0x00000010354f7819 */ /* 0x000fe400000006ff */
[----:B-1----:R1:W-:Y:S01]  /*5f50*/  SYNCS.ARRIVE.TRANS64.RED.A1T0 RZ, [R113+URZ], RZ ;  /* 0x000000ff71ff79a7 */ /* 0x0023e200081004ff */
[----:B------:R-:W-:Y:S02]  /*5f60*/  PRMT R77, R54, 0x8880, RZ ;  /* 0x00008880364d7816 */ /* 0x000fe400000000ff */
[C---:B------:R-:W-:Y:S02]  /*5f70*/  PRMT R71, R55.reuse, 0x8880, RZ ;  /* 0x0000888037477816 */ /* 0x040fe400000000ff */
[----:B------:R-:W-:Y:S02]  /*5f80*/  SHF.L.U32 R70, R55, 0x10, RZ ;  /* 0x0000001037467819 */ /* 0x000fe400000006ff */
[----:B------:R-:W-:Y:S02]  /*5f90*/  PRMT R76, R56, 0x8880, RZ ;  /* 0x00008880384c7816 */ /* 0x000fe400000000ff */
[C---:B------:R-:W-:Y:S02]  /*5fa0*/  PRMT R68, R57.reuse, 0x8880, RZ ;  /* 0x0000888039447816 */ /* 0x040fe400000000ff */
[----:B------:R-:W-:Y:S02]  /*5fb0*/  SHF.L.U32 R67, R57, 0x10, RZ ;  /* 0x0000001039437819 */ /* 0x000fe400000006ff */
[----:B------:R-:W-:Y:S01]  /*5fc0*/  PRMT R65, R58, 0x8880, RZ ;  /* 0x000088803a417816 */ /* 0x000fe200000000ff */
[C---:B---3--:R-:W-:Y:S01]  /*5fd0*/  IMAD R0, R46.reuse, R4, RZ ;  /* 0x000000042e007224 */ /* 0x048fe200078e02ff */
[C---:B------:R-:W-:Y:S01]  /*5fe0*/  PRMT R62, R59.reuse, 0x8880, RZ ;  /* 0x000088803b3e7816 */ /* 0x040fe200000000ff */
[C---:B------:R-:W-:Y:S01]  /*5ff0*/  IMAD R2, R46.reuse, R5, RZ ;  /* 0x000000052e027224 */ /* 0x040fe200078e02ff */
[----:B------:R-:W-:Y:S01]  /*6000*/  SHF.L.U32 R61, R59, 0x10, RZ ;  /* 0x000000103b3d7819 */ /* 0x000fe200000006ff */
[C---:B------:R-:W-:Y:S01]  /*6010*/  IMAD R3, R46.reuse, R6, RZ ;  /* 0x000000062e037224 */ /* 0x040fe200078e02ff */
[----:B------:R-:W-:Y:S01]  /*6020*/  SHF.L.U32 R78, R53, 0x8, RZ ;  /* 0x00000008354e7819 */ /* 0x000fe200000006ff */
[-C--:B------:R-:W-:Y:S01]  /*6030*/  IMAD R0, R49, R48.reuse, R0 ;  /* 0x0000003031007224 */ /* 0x080fe200078e0200 */
[----:B------:R-:W-:Y:S01]  /*6040*/  SHF.R.S32.HI R53, RZ, 0x18, R53 ;  /* 0x00000018ff357819 */ /* 0x000fe20000011435 */
[----:B------:R-:W-:Y:S01]  /*6050*/  IMAD R7, R46, R7, RZ ;  /* 0x000000072e077224 */ /* 0x000fe200078e02ff */
[----:B------:R-:W-:Y:S01]  /*6060*/  SHF.L.U32 R72, R54, 0x8, RZ ;  /* 0x0000000836487819 */ /* 0x000fe200000006ff */
[-C--:B------:R-:W-:Y:S01]  /*6070*/  IMAD R2, R51, R48.reuse, R2 ;  /* 0x0000003033027224 */ /* 0x080fe200078e0202 */
[----:B------:R-:W-:Y:S01]  /*6080*/  SHF.R.S32.HI R51, RZ, 0x18, R78 ;  /* 0x00000018ff337819 */ /* 0x000fe2000001144e */
[----:B------:R-:W-:Y:S01]  /*6090*/  IMAD R3, R50, R48, R3 ;  /* 0x0000003032037224 */ /* 0x000fe200078e0203 */
[----:B------:R-:W-:Y:S01]  /*60a0*/  SHF.R.S32.HI R50, RZ, 0x18, R79 ;  /* 0x00000018ff327819 */ /* 0x000fe2000001144f */
[----:B------:R-:W-:Y:S01]  /*60b0*/  IMAD.MOV.U32 R49, RZ, RZ, R80 ;  /* 0x000000ffff317224 */ /* 0x000fe200078e0050 */
[----:B------:R-:W-:Y:S01]  /*60c0*/  SHF.R.S32.HI R54, RZ, 0x18, R54 ;  /* 0x00000018ff367819 */ /* 0x000fe20000011436 */
[----:B------:R-:W-:Y:S01]  /*60d0*/  IMAD R8, R46, R8, RZ ;  /* 0x000000082e087224 */ /* 0x000fe200078e02ff */
[----:B------:R-:W-:Y:S01]  /*60e0*/  SHF.L.U32 R69, R55, 0x8, RZ ;  /* 0x0000000837457819 */ /* 0x000fe200000006ff */
[----:B------:R-:W-:Y:S01]  /*60f0*/  IMAD R7, R52, R48, R7 ;  /* 0x0000003034077224 */ /* 0x000fe200078e0207 */
[----:B------:R-:W-:Y:S01]  /*6100*/  SHF.R.S32.HI R55, RZ, 0x18, R55 ;  /* 0x00000018ff377819 */ /* 0x000fe20000011437 */
[C---:B------:R-:W-:Y:S01]  /*6110*/  IMAD R9, R46.reuse, R9, RZ ;  /* 0x000000092e097224 */ /* 0x040fe200078e02ff */
[----:B------:R-:W-:Y:S01]  /*6120*/  SHF.R.S32.HI R52, RZ, 0x18, R56 ;  /* 0x00000018ff347819 */ /* 0x000fe20000011438 */
[C---:B------:R-:W-:Y:S01]  /*6130*/  IMAD R10, R46.reuse, R10, RZ ;  /* 0x0000000a2e0a7224 */ /* 0x040fe200078e02ff */
[----:B------:R-:W-:Y:S01]  /*6140*/  I2IP.S8.S32.SAT R93, R7, R3, RZ ;  /* 0x00000003075d7239 */ /* 0x000fe200000014ff */
[----:B------:R-:W-:Y:S01]  /*6150*/  IMAD R8, R49, R48, R8 ;  /* 0x0000003031087224 */ /* 0x000fe200078e0208 */
[----:B------:R-:W-:Y:S01]  /*6160*/  MOV R49, R77 ;  /* 0x0000004d00317202 */ /* 0x000fe20000000f00 */
[----:B------:R-:W-:Y:S01]  /*6170*/  IMAD R11, R46, R11, RZ ;  /* 0x0000000b2e0b7224 */ /* 0x000fe200078e02ff */
[----:B------:R-:W-:Y:S01]  /*6180*/  I2IP.S8.S32.SAT R92, R2, R0, R93 ;  /* 0x00000000025c7239 */ /* 0x000fe2000000145d */
[-C--:B------:R-:W-:Y:S01]  /*6190*/  IMAD R9, R50, R48.reuse, R9 ;  /* 0x0000003032097224 */ /* 0x080fe200078e0209 */
[----:B------:R-:W-:Y:S01]  /*61a0*/  SHF.R.S32.HI R50, RZ, 0x18, R75 ;  /* 0x00000018ff327819 */ /* 0x000fe2000001144b */
[----:B------:R-:W-:Y:S01]  /*61b0*/  IMAD R10, R51, R48, R10 ;  /* 0x00000030330a7224 */ /* 0x000fe200078e020a */
[----:B------:R-:W-:Y:S01]  /*61c0*/  MOV R51, R71 ;  /* 0x0000004700337202 */ /* 0x000fe20000000f00 */
[----:B------:R-:W-:Y:S01]  /*61d0*/  IMAD R4, R46, R12, RZ ;  /* 0x0000000c2e047224 */ /* 0x000fe200078e02ff */
[----:B------:R-:W-:Y:S01]  /*61e0*/  SHF.L.U32 R73, R56, 0x8, RZ ;  /* 0x0000000838497819 */ /* 0x000fe200000006ff */
[-C--:B------:R-:W-:Y:S01]  /*61f0*/  IMAD R11, R53, R48.reuse, R11 ;  /* 0x00000030350b7224 */ /* 0x080fe200078e020b */
[----:B------:R-:W-:Y:S01]  /*6200*/  SHF.R.S32.HI R53, RZ, 0x18, R69 ;  /* 0x00000018ff357819 */ /* 0x000fe20000011445 */
[C---:B------:R-:W-:Y:S01]  /*6210*/  IMAD R5, R46.reuse, R13, RZ ;  /* 0x0000000d2e057224 */ /* 0x040fe200078e02ff */
[----:B------:R-:W-:Y:S01]  /*6220*/  SHF.R.S32.HI R56, RZ, 0x18, R57 ;  /* 0x00000018ff387819 */ /* 0x000fe20000011439 */
[----:B------:R-:W-:Y:S01]  /*6230*/  IMAD R4, R49, R48, R4 ;  /* 0x0000003031047224 */ /* 0x000fe200078e0204 */
[----:B------:R-:W-:Y:S01]  /*6240*/  SHF.R.S32.HI R49, RZ, 0x18, R72 ;  /* 0x00000018ff317819 */ /* 0x000fe20000011448 */
[C---:B------:R-:W-:Y:S01]  /*6250*/  IMAD R6, R46.reuse, R14, RZ ;  /* 0x0000000e2e067224 */ /* 0x040fe200078e02ff */
[----:B------:R-:W-:Y:S01]  /*6260*/  I2IP.S8.S32.SAT R94, R11, R10, RZ ;  /* 0x0000000a0b5e7239 */ /* 0x000fe200000014ff */
[----:B------:R-:W-:Y:S01]  /*6270*/  IMAD R15, R46, R15, RZ ;  /* 0x0000000f2e0f7224 */ /* 0x000fe200078e02ff */
[----:B------:R-:W-:Y:S01]  /*6280*/  SHF.L.U32 R66, R57, 0x8, RZ ;  /* 0x0000000839427819 */ /* 0x000fe200000006ff */
[----:B------:R-:W-:Y:S01]  /*6290*/  IMAD R5, R50, R48, R5 ;  /* 0x0000003032057224 */ /* 0x000fe200078e0205 */
[----:B------:R-:W-:Y:S01]  /*62a0*/  I2IP.S8.S32.SAT R93, R9, R8, R94 ;  /* 0x00000008095d7239 */ /* 0x000fe2000000145e */
[C---:B------:R-:W-:Y:S01]  /*62b0*/  IMAD R12, R46.reuse, R16, RZ ;  /* 0x000000102e0c7224 */ /* 0x040fe200078e02ff */
[----:B------:R-:W-:Y:S01]  /*62c0*/  SHF.R.S32.HI R50, RZ, 0x18, R70 ;  /* 0x00000018ff327819 */ /* 0x000fe20000011446 */
[----:B------:R-:W-:Y:S01]  /*62d0*/  IMAD R6, R49, R48, R6 ;  /* 0x0000003031067224 */ /* 0x000fe200078e0206 */
[----:B------:R-:W-:Y:S01]  /*62e0*/  MOV R49, R76 ;  /* 0x0000004c00317202 */ /* 0x000fe20000000f00 */
[----:B------:R-:W-:Y:S01]  /*62f0*/  IMAD R13, R46, R17, RZ ;  /* 0x000000112e0d7224 */ /* 0x000fe200078e02ff */
[----:B------:R-:W-:Y:S01]  /*6300*/  SHF.R.S32.HI R57, RZ, 0x18, R58 ;  /* 0x00000018ff397819 */ /* 0x000fe2000001143a */
[----:B------:R-:W-:Y:S01]  /*6310*/  IMAD R15, R54, R48, R15 ;  /* 0x00000030360f7224 */ /* 0x000fe200078e020f */
[----:B------:R-:W-:Y:S01]  /*6320*/  SHF.L.U32 R63, R58, 0x8, RZ ;  /* 0x000000083a3f7819 */ /* 0x000fe200000006ff */
[C---:B------:R-:W-:Y:S01]  /*6330*/  IMAD R14, R46.reuse, R18, RZ ;  /* 0x000000122e0e7224 */ /* 0x040fe200078e02ff */
[----:B------:R-:W-:Y:S01]  /*6340*/  SHF.R.S32.HI R58, RZ, 0x18, R59 ;  /* 0x00000018ff3a7819 */ /* 0x000fe2000001143b */
[----:B------:R-:W-:Y:S01]  /*6350*/  IMAD R12, R51, R48, R12 ;  /* 0x00000030330c7224 */ /* 0x000fe200078e020c */
[----:B------:R-:W-:Y:S01]  /*6360*/  I2IP.S8.S32.SAT R94, R15, R6, RZ ;  /* 0x000000060f5e7239 */ /* 0x000fe200000014ff */
[----:B------:R-:W-:Y:S01]  /*6370*/  IMAD R19, R46, R19, RZ ;  /* 0x000000132e137224 */ /* 0x000fe200078e02ff */
[----:B------:R-:W-:Y:S01]  /*6380*/  SHF.R.S32.HI R51, RZ, 0x18, R73 ;  /* 0x00000018ff337819 */ /* 0x000fe20000011449 */
[----:B------:R-:W-:Y:S01]  /*6390*/  IMAD R13, R50, R48, R13 ;  /* 0x00000030320d7224 */ /* 0x000fe200078e020d */
[----:B------:R-:W-:Y:S01]  /*63a0*/  I2IP.S8.S32.SAT R94, R5, R4, R94 ;  /* 0x00000004055e7239 */ /* 0x000fe2000000145e */
[C---:B------:R-:W-:Y:S01]  /*63b0*/  IMAD R16, R46.reuse, R20, RZ ;  /* 0x000000142e107224 */ /* 0x040fe200078e02ff */
[----:B------:R-:W-:Y:S01]  /*63c0*/  SHF.R.S32.HI R50, RZ, 0x18, R74 ;  /* 0x00000018ff327819 */ /* 0x000fe2000001144a */
[-C--:B------:R-:W-:Y:S01]  /*63d0*/  IMAD R14, R53, R48.reuse, R14 ;  /* 0x00000030350e7224 */ /* 0x080fe200078e020e */
[----:B------:R-:W-:Y:S01]  /*63e0*/  SHF.L.U32 R60, R59, 0x8, RZ ;  /* 0x000000083b3c7819 */ /* 0x000fe200000006ff */
[----:B------:R-:W-:Y:S01]  /*63f0*/  IMAD R17, R46, R21, RZ ;  /* 0x000000152e117224 */ /* 0x000fe200078e02ff */
[----:B-1----:R-:W-:Y:S01]  /*6400*/  IADD3 R113, PT, PT, R44, 0x1, RZ ;  /* 0x000000012c717810 */ /* 0x002fe20007ffe0ff */
[----:B------:R-:W-:Y:S01]  /*6410*/  IMAD R19, R55, R48, R19 ;  /* 0x0000003037137224 */ /* 0x000fe200078e0213 */
[----:B------:R-:W-:Y:S01]  /*6420*/  SHF.R.S32.HI R53, RZ, 0x18, R60 ;  /* 0x00000018ff357819 */ /* 0x000fe2000001143c */
[C---:B------:R-:W-:Y:S02]  /*6430*/  IMAD R18, R46.reuse, R22, RZ ;  /* 0x000000162e127224 */ /* 0x040fe400078e02ff */
[----:B------:R-:W-:Y:S01]  /*6440*/  IMAD R16, R49, R48, R16 ;  /* 0x0000003031107224 */ /* 0x000fe200078e0210 */
[----:B------:R-:W-:Y:S01]  /*6450*/  I2IP.S8.S32.SAT R95, R19, R14, RZ ;  /* 0x0000000e135f7239 */ /* 0x000fe200000014ff */
[----:B------:R-:W-:Y:S02]  /*6460*/  IMAD R23, R46, R23, RZ ;  /* 0x000000172e177224 */ /* 0x000fe400078e02ff */
[----:B------:R-:W-:Y:S01]  /*6470*/  IMAD R17, R50, R48, R17 ;  /* 0x0000003032117224 */ /* 0x000fe200078e0211 */
[----:B------:R-:W-:Y:S01]  /*6480*/  I2IP.S8.S32.SAT R95, R13, R12, R95 ;  /* 0x0000000c0d5f7239 */ /* 0x000fe2000000145f */
[C---:B------:R-:W-:Y:S01]  /*6490*/  IMAD R20, R46.reuse, R24, RZ ;  /* 0x000000182e147224 */ /* 0x040fe200078e02ff */
[----:B------:R-:W-:Y:S01]  /*64a0*/  SHF.R.S32.HI R50, RZ, 0x18, R67 ;  /* 0x00000018ff327819 */ /* 0x000fe20000011443 */
[-C--:B------:R-:W-:Y:S01]  /*64b0*/  IMAD R18, R51, R48.reuse, R18 ;  /* 0x0000003033127224 */ /* 0x080fe200078e0212 */
[----:B------:R-:W-:Y:S01]  /*64c0*/  SHF.R.S32.HI R51, RZ, 0x18, R66 ;  /* 0x00000018ff337819 */ /* 0x000fe20000011442 */
[----:B------:R-:W-:Y:S01]  /*64d0*/  IMAD.MOV.U32 R49, RZ, RZ, R68 ;  /* 0x000000ffff317224 */ /* 0x000fe200078e0044 */
[----:B------:R1:W-:Y:S01]  /*64e0*/  STS.128 [R105+UR43+0x1200], R92 ;  /* 0x0012005c69007988 */ /* 0x0003e20008000c2b */
[----:B------:R-:W-:Y:S02]  /*64f0*/  IMAD R21, R46, R25, RZ ;  /* 0x000000192e157224 */ /* 0x000fe400078e02ff */
[----:B------:R-:W-:Y:S02]  /*6500*/  IMAD R23, R52, R48, R23 ;  /* 0x0000003034177224 */ /* 0x000fe400078e0217 */
[C---:B------:R-:W-:Y:S02]  /*6510*/  IMAD R22, R46.reuse, R26, RZ ;  /* 0x0000001a2e167224 */ /* 0x040fe400078e02ff */
[----:B------:R-:W-:Y:S01]  /*6520*/  IMAD R20, R49, R48, R20 ;  /* 0x0000003031147224 */ /* 0x000fe200078e0214 */
[----:B------:R-:W-:Y:S01]  /*6530*/  I2IP.S8.S32.SAT R116, R23, R18, RZ ;  /* 0x0000001217747239 */ /* 0x000fe200000014ff */
[----:B------:R-:W-:Y:S01]  /*6540*/  IMAD R27, R46, R27, RZ ;  /* 0x0000001b2e1b7224 */ /* 0x000fe200078e02ff */
[----:B------:R-:W-:Y:S01]  /*6550*/  MOV R49, R65 ;  /* 0x0000004100317202 */ /* 0x000fe20000000f00 */
[----:B------:R-:W-:Y:S01]  /*6560*/  IMAD R21, R50, R48, R21 ;  /* 0x0000003032157224 */ /* 0x000fe200078e0215 */
[----:B------:R-:W-:Y:S01]  /*6570*/  I2IP.S8.S32.SAT R116, R17, R16, R116 ;  /* 0x0000001011747239 */ /* 0x000fe20000001474 */
[----:B------:R-:W-:Y:S01]  /*6580*/  IMAD R24, R46, R28, RZ ;  /* 0x0000001c2e187224 */ /* 0x000fe200078e02ff */
[----:B------:R-:W-:Y:S01]  /*6590*/  SHF.R.S32.HI R50, RZ, 0x18, R64 ;  /* 0x00000018ff327819 */ /* 0x000fe20000011440 */
[----:B------:R-:W-:Y:S01]  /*65a0*/  IMAD R22, R51, R48, R22 ;  /* 0x0000003033167224 */ /* 0x000fe200078e0216 */
[----:B------:R-:W-:Y:S01]  /*65b0*/  MOV R51, R62 ;  /* 0x0000003e00337202 */ /* 0x000fe20000000f00 */
[-C--:B------:R-:W-:Y:S02]  /*65c0*/  IMAD R27, R56, R48.reuse, R27 ;  /* 0x00000030381b7224 */ /* 0x080fe400078e021b */
[C---:B------:R-:W-:Y:S02]  /*65d0*/  IMAD R25, R46.reuse, R29, RZ ;  /* 0x0000001d2e197224 */ /* 0x040fe400078e02ff */
[----:B------:R-:W-:Y:S01]  /*65e0*/  IMAD R24, R49, R48, R24 ;  /* 0x0000003031187224 */ /* 0x000fe200078e0218 */
[----:B------:R-:W-:Y:S01]  /*65f0*/  SHF.R.S32.HI R49, RZ, 0x18, R63 ;  /* 0x00000018ff317819 */ /* 0x000fe2000001143f */
[C---:B------:R-:W-:Y:S01]  /*6600*/  IMAD R26, R46.reuse, R30, RZ ;  /* 0x0000001e2e1a7224 */ /* 0x040fe200078e02ff */
[----:B------:R-:W-:Y:S01]  /*6610*/  I2IP.S8.S32.SAT R117, R27, R22, RZ ;  /* 0x000000161b757239 */ /* 0x000fe200000014ff */
[----:B------:R-:W-:Y:S02]  /*6620*/  IMAD R31, R46, R31, RZ ;  /* 0x0000001f2e1f7224 */ /* 0x000fe400078e02ff */
[----:B------:R-:W-:Y:S01]  /*6630*/  IMAD R25, R50, R48, R25 ;  /* 0x0000003032197224 */ /* 0x000fe200078e0219 */
[----:B------:R-:W-:Y:S01]  /*6640*/  SHF.R.S32.HI R50, RZ, 0x18, R61 ;  /* 0x00000018ff327819 */ /* 0x000fe2000001143d */
[C---:B------:R-:W-:Y:S01]  /*6650*/  IMAD R28, R46.reuse, R32, RZ ;  /* 0x000000202e1c7224 */ /* 0x040fe200078e02ff */
[----:B------:R-:W-:Y:S01]  /*6660*/  I2IP.S8.S32.SAT R117, R21, R20, R117 ;  /* 0x0000001415757239 */ /* 0x000fe20000001475 */
[-C--:B------:R-:W-:Y:S02]  /*6670*/  IMAD R26, R49, R48.reuse, R26 ;  /* 0x00000030311a7224 */ /* 0x080fe400078e021a */
[C---:B------:R-:W-:Y:S02]  /*6680*/  IMAD R29, R46.reuse, R33, RZ ;  /* 0x000000212e1d7224 */ /* 0x040fe400078e02ff */
[-C--:B------:R-:W-:Y:S02]  /*6690*/  IMAD R31, R57, R48.reuse, R31 ;  /* 0x00000030391f7224 */ /* 0x080fe400078e021f */
[----:B------:R-:W-:Y:S02]  /*66a0*/  IMAD R28, R51, R48, R28 ;  /* 0x00000030331c7224 */ /* 0x000fe400078e021c */
[----:B------:R-:W-:Y:S01]  /*66b0*/  IMAD R30, R46, R34, RZ ;  /* 0x000000222e1e7224 */ /* 0x000fe200078e02ff */
[----:B------:R-:W-:Y:S01]  /*66c0*/  I2IP.S8.S32.SAT R115, R31, R26, RZ ;  /* 0x0000001a1f737239 */ /* 0x000fe200000014ff */
[----:B------:R-:W-:Y:S02]  /*66d0*/  IMAD R29, R50, R48, R29 ;  /* 0x00000030321d7224 */ /* 0x000fe400078e021d */
[----:B------:R-:W-:Y:S01]  /*66e0*/  IMAD R35, R46, R35, RZ ;  /* 0x000000232e237224 */ /* 0x000fe200078e02ff */
[----:B------:R-:W-:Y:S01]  /*66f0*/  I2IP.S8.S32.SAT R118, R25, R24, R115 ;  /* 0x0000001819767239 */ /* 0x000fe20000001473 */
[-C--:B------:R-:W-:Y:S02]  /*6700*/  IMAD R30, R53, R48.reuse, R30 ;  /* 0x00000030351e7224 */ /* 0x080fe400078e021e */
[----:B------:R-:W-:Y:S05]  /*6710*/  IMAD R35, R58, R48, R35 ;  /* 0x000000303a237224 */ /* 0x000fea00078e0223 */
[----:B------:R-:W-:Y:S04]  /*6720*/  I2IP.S8.S32.SAT R120, R35, R30, RZ ;  /* 0x0000001e23787239 */ /* 0x000fe800000014ff */
[----:B------:R-:W-:Y:S05]  /*6730*/  I2IP.S8.S32.SAT R119, R29, R28, R120 ;  /* 0x0000001c1d777239 */ /* 0x000fea0000001478 */
[----:B------:R1:W-:Y:S01]  /*6740*/  STS.128 [R104+0x1010], R116 ;  /* 0x0010107468007388 */ /* 0x0003e20000000c00 */
[----:B------:R-:W-:Y:S01]  /*6750*/  @!PT LDS RZ, [RZ] ;  /* 0x00000000fffff984 */ /* 0x000fe20000000800 */
[----:B------:R-:W-:Y:S01]  /*6760*/  @!PT LDS RZ, [RZ] ;  /* 0x00000000fffff984 */ /* 0x000fe20000000800 */
[----:B------:R-:W-:Y:S01]  /*6770*/  @!PT LDS RZ, [RZ] ;  /* 0x00000000fffff984 */ /* 0x000fe20000000800 */
[----:B------:R-:W-:Y:S01]  /*6780*/  @!PT LDS RZ, [RZ] ;  /* 0x00000000fffff984 */ /* 0x000fe20000000800 */
[----:B------:R3:W-:Y:S07]  /*6790*/  MEMBAR.ALL.CTA ;  /* 0x0000000000007992 */ /* 0x0007ee0000008000 */
[----:B---3--:R-:W3:Y:S02]  /*67a0*/  FENCE.VIEW.ASYNC.S ;  /* 0x00000000000073c6 */ /* 0x008ee40000000000 */
[----:B---3--:R-:W-:Y:S06]  /*67b0*/  BAR.SYNC.DEFER_BLOCKING 0x1, 0x80 ;  /* 0x0042000000007b1d */ /* 0x008fec0000010000 */
[----:B------:R-:W-:Y:S05]  /*67c0*/  @P0 BRA `(.L_x_112) ;  /* 0x0000000000340947 */ /* 0x000fea0003800000 */
[----:B------:R-:W-:Y:S01]  /*67d0*/  UIADD3 UR12, UPT, UPT, UR43, 0x1200, URZ ;  /* 0x000012002b0c7890 */ /* 0x000fe2000fffe0ff */
[----:B------:R-:W-:Y:S01]  /*67e0*/  R2UR UR9, R98 ;  /* 0x00000000620972ca */ /* 0x000fe200000e0000 */
[----:B------:R-:W-:Y:S01]  /*67f0*/  UIADD3 UR10, UP0, UPT, UR46, 0x680, URZ ;  /* 0x000006802e0a7890 */ /* 0x000fe2000ff1e0ff */
[----:B------:R-:W-:Y:S01]  /*6800*/  R2UR UR8, R97 ;  /* 0x00000000610872ca */ /* 0x000fe200000e0000 */
[----:B------:R-:W-:Y:S02]  /*6810*/  UMOV UR7, UR36 ;  /* 0x0000002400077c82 */ /* 0x000fe40008000000 */
[----:B------:R-:W-:Y:S01]  /*6820*/  IMAD.U32 R111, RZ, RZ, UR12 ;  /* 0x0000000cff6f7e24 */ /* 0x000fe2000f8e00ff */
[----:B------:R-:W-:Y:S04]  /*6830*/  UIADD3.X UR11, UPT, UPT, URZ, UR47, URZ, UP0, !UPT ;  /* 0x0000002fff0b7290 */ /* 0x000fe800087fe4ff */
[----:B------:R-:W-:Y:S03]  /*6840*/  R2UR UR4, R111 ;  /* 0x000000006f0472ca */ /* 0x000fe600000e0000 */
[----:B------:R-:W-:Y:S02]  /*6850*/  USHF.L.U32 UR5, UR9, 0x6, URZ ;  /* 0x0000000609057899 */ /* 0x000fe400080006ff */
[----:B------:R-:W-:Y:S09]  /*6860*/  USHF.L.U32 UR6, UR8, 0x6, URZ ;  /* 0x0000000608067899 */ /* 0x000ff200080006ff */
[----:B------:R3:W-:Y:S01]  /*6870*/  UTMASTG.3D [UR4], [UR10] ;  /* 0x000000040a0073b5 */ /* 0x0007e20008010000 */
[----:B------:R0:W-:Y:S01]  /*6880*/  UTMACMDFLUSH ;  /* 0x00000000000079b7 */ /* 0x0001e20000000000 */
[----:B---3--:R-:W-:Y:S04]  /*6890*/  DEPBAR.LE SB0, 0x0 ;  /* 0x000080000000791a */ /* 0x008fe80000000000 */
.L_x_112:
[----:B------:R-:W-:Y:S05]  /*68a0*/  BSYNC.RECONVERGENT B0 ;  /* 0x0000000000007941 */ /* 0x000fea0003800200 */
.L_x_111:
[----:B------:R-:W-:Y:S01]  /*68b0*/  BAR.SYNC.DEFER_BLOCKING 0x1, 0x80 ;  /* 0x0042000000007b1d */ /* 0x000fe20000010000 */
[----:B------:R-:W-:Y:S01]  /*68c0*/  ISETP.NE.AND P2, PT, R112, RZ, PT ;  /* 0x000000ff7000720c */ /* 0x000fe20003f45270 */
[----:B------:R-:W-:Y:S01]  /*68d0*/  IMAD.IADD R98, R43, 0x1, R81 ;  /* 0x000000012b627824 */ /* 0x000fe200078e0251 */
[----:B------:R-:W-:Y:S01]  /*68e0*/  ISETP.NE.AND P0, PT, R114, 0x2, PT ;  /* 0x000000027200780c */ /* 0x000fe20003f05270 */
[----:B------:R-:W-:Y:S01]  /*68f0*/  IMAD.IADD R97, R45, 0x1, R96 ;  /* 0x000000012d617824 */ /* 0x000fe200078e0260 */
[----:B------:R-:W-:Y:S02]  /*6900*/  ISETP.NE.AND P1, PT, R113, 0x4, PT ;  /* 0x000000047100780c */ /* 0x000fe40003f25270 */
[----:B------:R-:W-:Y:S02]  /*6910*/  SEL R0, RZ, 0x1, P0 ;  /* 0x00000001ff007807 */ /* 0x000fe40000000000 */
[----:B------:R-:W-:Y:S02]  /*6920*/  SEL R3, RZ, 0x1, P1 ;  /* 0x00000001ff037807 */ /* 0x000fe40000800000 */
[----:B------:R-:W-:Y:S02]  /*6930*/  LOP3.LUT R109, R109, R0, RZ, 0x3c, !PT ;  /* 0x000000006d6d7212 */ /* 0x000fe400078e3cff */
[----:B------:R-:W-:Y:S02]  /*6940*/  LOP3.LUT R110, R110, R3, RZ, 0x3c, !PT ;  /* 0x000000036e6e7212 */ /* 0x000fe400078e3cff */
[----:B------:R-:W-:Y:S02]  /*6950*/  @P2 R2UR UR36, R107 ;  /* 0x000000006b2422ca */ /* 0x000fe400000e0000 */
[----:B------:R-:W-:Y:S02]  /*6960*/  SEL R114, R114, RZ, P0 ;  /* 0x000000ff72727207 */ /* 0x000fe40000000000 */
[----:B------:R-:W-:Y:S01]  /*6970*/  SEL R44, R113, RZ, P1 ;  /* 0x000000ff712c7207 */ /* 0x000fe20000800000 */
[----:B------:R-:W-:Y:S10]  /*6980*/  @P2 BRA `(.L_x_113) ;  /* 0xffffffe400842947 */ /* 0x000ff4000383ffff */
[----:B------:R-:W-:Y:S05]  /*6990*/  EXIT ;  /* 0x000000000000794d */ /* 0x000fea0003800000 */
.L_x_24:
[----:B--2---:R2:W4:Y:S02]  /*69a0*/  SYNCS.PHASECHK.TRANS64.TRYWAIT P0, [R3+URZ+0xe0], R2 ;  /* 0x0000e002030075a7 */ /* 0x00452400080011ff */
[----:B----4-:R-:W-:Y:S05]  /*69b0*/  @!P0 NANOSLEEP.SYNCS 0x989680 ;  /* 0x009896800000895d */ /* 0x010fea0003900000 */
[----:B------:R-:W4:Y:S02]  /*69c0*/  @!P0 SYNCS.PHASECHK.TRANS64 P0, [R3+URZ+0xe0], R2 ;  /* 0x0000e002030085a7 */ /* 0x000f2400080010ff */
[----:B----4-:R-:W-:Y:S05]  /*69d0*/  @!P0 BRA `(.L_x_24) ;  /* 0xfffffffc00f08947 */ /* 0x010fea000383ffff */
[----:B------:R-:W-:Y:S05]  /*69e0*/  BRA `(.L_x_114) ;  /* 0xffffffac00787947 */ /* 0x000fea000383ffff */
.L_x_27:
[----:B-1----:R-:W-:-:S07]  /*69f0*/  MOV R2, UR33 ;  /* 0x0000002100027c02 */ /* 0x002fce0008000f00 */
.L_x_115:
[----:B-1----:R1:W2:Y:S02]  /*6a00*/  SYNCS.PHASECHK.TRANS64.TRYWAIT P0, [R2+URZ+0x28], R5 ;  /* 0x00002805020075a7 */ /* 0x0022a400080011ff */
[----:B--2---:R-:W-:Y:S05]  /*6a10*/  @!P0 NANOSLEEP.SYNCS 0x989680 ;  /* 0x009896800000895d */ /* 0x004fea0003900000 */
[----:B------:R-:W2:Y:S02]  /*6a20*/  @!P0 SYNCS.PHASECHK.TRANS64 P0, [R2+URZ+0x28], R5 ;  /* 0x00002805020085a7 */ /* 0x000ea400080010ff */
[----:B--2---:R-:W-:Y:S05]  /*6a30*/  @!P0 BRA `(.L_x_115) ;  /* 0xfffffffc00f08947 */ /* 0x004fea000383ffff */
[----:B------:R-:W-:Y:S05]  /*6a40*/  BRA `(.L_x_26) ;  /* 0xffffffac00e07947 */ /* 0x000fea000383ffff */
.L_x_34:
[----:B-1----:R-:W-:-:S07]  /*6a50*/  MOV R2, UR17 ;  /* 0x0000001100027c02 */ /* 0x002fce0008000f00 */
.L_x_116:
[----:B-1----:R1:W2:Y:S02]  /*6a60*/  SYNCS.PHASECHK.TRANS64.TRYWAIT P0, [R2+URZ+0x28], R5 ;  /* 0x00002805020075a7 */ /* 0x0022a400080011ff */
[----:B--2---:R-:W-:Y:S05]  /*6a70*/  @!P0 NANOSLEEP.SYNCS 0x989680 ;  /* 0x009896800000895d */ /* 0x004fea0003900000 */
[----:B------:R-:W2:Y:S02]  /*6a80*/  @!P0 SYNCS.PHASECHK.TRANS64 P0, [R2+URZ+0x28], R5 ;  /* 0x00002805020085a7 */ /* 0x000ea400080010ff */
[----:B--2---:R-:W-:Y:S05]  /*6a90*/  @!P0 BRA `(.L_x_116) ;  /* 0xfffffffc00f08947 */ /* 0x004fea000383ffff */
[----:B------:R-:W-:Y:S05]  /*6aa0*/  BRA `(.L_x_33) ;  /* 0xffffffb0009c7947 */ /* 0x000fea000383ffff */
.L_x_39:
[----:B-1----:R1:W2:Y:S02]  /*6ab0*/  SYNCS.PHASECHK.TRANS64.TRYWAIT P0, [R2+URZ+0x70], R3 ;  /* 0x00007003020075a7 */ /* 0x0022a400080011ff */
[----:B--2---:R-:W-:Y:S05]  /*6ac0*/  @!P0 NANOSLEEP.SYNCS 0x989680 ;  /* 0x009896800000895d */ /* 0x004fea0003900000 */
[----:B------:R-:W2:Y:S02]  /*6ad0*/  @!P0 SYNCS.PHASECHK.TRANS64 P0, [R2+URZ+0x70], R3 ;  /* 0x00007003020085a7 */ /* 0x000ea400080010ff */
[----:B--2---:R-:W-:Y:S05]  /*6ae0*/  @!P0 BRA `(.L_x_39) ;  /* 0xfffffffc00f08947 */ /* 0x004fea000383ffff */
[----:B------:R-:W-:Y:S05]  /*6af0*/  BRA `(.L_x_117) ;  /* 0xffffffb400407947 */ /* 0x000fea000383ffff */
.L_x_43:
[----:B---3--:R-:W-:-:S07]  /*6b00*/  MOV R0, UR5 ;  /* 0x0000000500007c02 */ /* 0x008fce0008000f00 */
.L_x_118:
[----:B-1----:R1:W2:Y:S02]  /*6b10*/  SYNCS.PHASECHK.TRANS64.TRYWAIT P0, [R0+URZ], R3 ;  /* 0x00000003000075a7 */ /* 0x0022a400080011ff */
[----:B--2---:R-:W-:Y:S05]  /*6b20*/  @!P0 NANOSLEEP.SYNCS 0x989680 ;  /* 0x009896800000895d */ /* 0x004fea0003900000 */
[----:B------:R-:W2:Y:S02]  /*6b30*/  @!P0 SYNCS.PHASECHK.TRANS64 P0, [R0+URZ], R3 ;  /* 0x00000003000085a7 */ /* 0x000ea400080010ff */
[----:B--2---:R-:W-:Y:S05]  /*6b40*/  @!P0 BRA `(.L_x_118) ;  /* 0xfffffffc00f08947 */ /* 0x004fea000383ffff */
[----:B------:R-:W-:Y:S05]  /*6b50*/  BRA `(.L_x_119) ;  /* 0xffffffb800b07947 */ /* 0x000fea000383ffff */
.L_x_44:
[----:B---3--:R-:W-:-:S07]  /*6b60*/  MOV R0, UR5 ;  /* 0x0000000500007c02 */ /* 0x008fce0008000f00 */
.L_x_120:
[----:B-1----:R1:W2:Y:S02]  /*6b70*/  SYNCS.PHASECHK.TRANS64.TRYWAIT P0, [R0+URZ], R3 ;  /* 0x00000003000075a7 */ /* 0x0022a400080011ff */
[----:B--2---:R-:W-:Y:S05]  /*6b80*/  @!P0 NANOSLEEP.SYNCS 0x989680 ;  /* 0x009896800000895d */ /* 0x004fea0003900000 */
[----:B------:R-:W2:Y:S02]  /*6b90*/  @!P0 SYNCS.PHASECHK.TRANS64 P0, [R0+URZ], R3 ;  /* 0x00000003000085a7 */ /* 0x000ea400080010ff */
[----:B--2---:R-:W-:Y:S05]  /*6ba0*/  @!P0 BRA `(.L_x_120) ;  /* 0xfffffffc00f08947 */ /* 0x004fea000383ffff */
[----:B------:R-:W-:Y:S05]  /*6bb0*/  BRA `(.L_x_121) ;  /* 0xffffffb800bc7947 */ /* 0x000fea000383ffff */
.L_x_45:
[----:B---3--:R-:W-:-:S07]  /*6bc0*/  MOV R0, UR5 ;  /* 0x0000000500007c02 */ /* 0x008fce0008000f00 */
.L_x_122:
[----:B-1----:R1:W2:Y:S02]  /*6bd0*/  SYNCS.PHASECHK.TRANS64.TRYWAIT P0, [R0+URZ], R3 ;  /* 0x00000003000075a7 */ /* 0x0022a400080011ff */
[----:B--2---:R-:W-:Y:S05]  /*6be0*/  @!P0 NANOSLEEP.SYNCS 0x989680 ;  /* 0x009896800000895d */ /* 0x004fea0003900000 */
[----:B------:R-:W2:Y:S02]  /*6bf0*/  @!P0 SYNCS.PHASECHK.TRANS64 P0, [R0+URZ], R3 ;  /* 0x00000003000085a7 */ /* 0x000ea400080010ff */
[----:B--2---:R-:W-:Y:S05]  /*6c00*/  @!P0 BRA `(.L_x_122) ;  /* 0xfffffffc00f08947 */ /* 0x004fea000383ffff */
[----:B------:R-:W-:Y:S05]  /*6c10*/  BRA `(.L_x_123) ;  /* 0xffffffb800c87947 */ /* 0x000fea000383ffff */
.L_x_46:
[----:B---3--:R-:W-:-:S07]  /*6c20*/  MOV R0, UR5 ;  /* 0x0000000500007c02 */ /* 0x008fce0008000f00 */
.L_x_124:
[----:B-1----:R1:W2:Y:S02]  /*6c30*/  SYNCS.PHASECHK.TRANS64.TRYWAIT P0, [R0+URZ], R3 ;  /* 0x00000003000075a7 */ /* 0x0022a400080011ff */
[----:B--2---:R-:W-:Y:S05]  /*6c40*/  @!P0 NANOSLEEP.SYNCS 0x989680 ;  /* 0x009896800000895d */ /* 0x004fea0003900000 */
[----:B------:R-:W2:Y:S02]  /*6c50*/  @!P0 SYNCS.PHASECHK.TRANS64 P0, [R0+URZ], R3 ;  /* 0x00000003000085a7 */ /* 0x000ea400080010ff */
[----:B--2---:R-:W-:Y:S05]  /*6c60*/  @!P0 BRA `(.L_x_124) ;  /* 0xfffffffc00f08947 */ /* 0x004fea000383ffff */
[----:B------:R-:W-:Y:S05]  /*6c70*/  BRA `(.L_x_125) ;  /* 0xffffffb800d47947 */ /* 0x000fea000383ffff */
.L_x_49:
[----:B-1----:R1:W2:Y:S02]  /*6c80*/  SYNCS.PHASECHK.TRANS64.TRYWAIT P0, [R0+URZ+0xd0], R5 ;  /* 0x0000d005000075a7 */ /* 0x0022a400080011ff */
[----:B--2---:R-:W-:Y:S05]  /*6c90*/  @!P0 NANOSLEEP.SYNCS 0x989680 ;  /* 0x009896800000895d */ /* 0x004fea0003900000 */
[----:B------:R-:W2:Y:S02]  /*6ca0*/  @!P0 SYNCS.PHASECHK.TRANS64 P0, [R0+URZ+0xd0], R5 ;  /* 0x0000d005000085a7 */ /* 0x000ea400080010ff */
[----:B--2---:R-:W-:Y:S05]  /*6cb0*/  @!P0 BRA `(.L_x_49) ;  /* 0xfffffffc00f08947 */ /* 0x004fea000383ffff */
[----:B------:R-:W-:Y:S05]  /*6cc0*/  BRA `(.L_x_126) ;  /* 0xffffffbc00347947 */ /* 0x000fea000383ffff */
.L_x_50:
[----:B------:R-:W-:-:S07]  /*6cd0*/  MOV R0, UR5 ;  /* 0x0000000500007c02 */ /* 0x000fce0008000f00 */
.L_x_127:
[----:B-1----:R1:W2:Y:S02]  /*6ce0*/  SYNCS.PHASECHK.TRANS64.TRYWAIT P0, [R0+URZ+0x80], R7 ;  /* 0x00008007000075a7 */ /* 0x0022a400080011ff */
[----:B--2---:R-:W-:Y:S05]  /*6cf0*/  @!P0 NANOSLEEP.SYNCS 0x989680 ;  /* 0x009896800000895d */ /* 0x004fea0003900000 */
[----:B------:R-:W2:Y:S02]  /*6d00*/  @!P0 SYNCS.PHASECHK.TRANS64 P0, [R0+URZ+0x80], R7 ;  /* 0x00008007000085a7 */ /* 0x000ea400080010ff */
[----:B--2---:R-:W-:Y:S05]  /*6d10*/  @!P0 BRA `(.L_x_127) ;  /* 0xfffffffc00f08947 */ /* 0x004fea000383ffff */
[----:B------:R-:W-:Y:S05]  /*6d20*/  BRA `(.L_x_128) ;  /* 0xffffffbc00447947 */ /* 0x000fea000383ffff */
.L_x_51:
[----:B-1----:R1:W2:Y:S02]  /*6d30*/  SYNCS.PHASECHK.TRANS64.TRYWAIT P1, [R0+URZ+0x70], R5 ;  /* 0x00007005000075a7 */ /* 0x0022a400080211ff */
[----:B--2---:R-:W-:Y:S05]  /*6d40*/  @!P1 NANOSLEEP.SYNCS 0x989680 ;  /* 0x009896800000995d */ /* 0x004fea0003900000 */
[----:B------:R-:W2:Y:S02]  /*6d50*/  @!P1 SYNCS.PHASECHK.TRANS64 P1, [R0+URZ+0x70], R5 ;  /* 0x00007005000095a7 */ /* 0x000ea400080210ff */
[----:B--2---:R-:W-:Y:S05]  /*6d60*/  @!P1 BRA `(.L_x_51) ;  /* 0xfffffffc00f09947 */ /* 0x004fea000383ffff */
[----:B------:R-:W-:Y:S05]  /*6d70*/  BRA `(.L_x_129) ;  /* 0xffffffbc00747947 */ /* 0x000fea000383ffff */
.L_x_54:
[----:B------:R-:W-:-:S07]  /*6d80*/  MOV R0, UR5 ;  /* 0x0000000500007c02 */ /* 0x000fce0008000f00 */
.L_x_130:
[----:B-1----:R1:W2:Y:S02]  /*6d90*/  SYNCS.PHASECHK.TRANS64.TRYWAIT P0, [R0+URZ+0x80], R3 ;  /* 0x00008003000075a7 */ /* 0x0022a400080011ff */
[----:B--2---:R-:W-:Y:S05]  /*6da0*/  @!P0 NANOSLEEP.SYNCS 0x989680 ;  /* 0x009896800000895d */ /* 0x004fea0003900000 */
[----:B------:R-:W2:Y:S02]  /*6db0*/  @!P0 SYNCS.PHASECHK.TRANS64 P0, [R0+URZ+0x80], R3 ;  /* 0x00008003000085a7 */ /* 0x000ea400080010ff */
[----:B--2---:R-:W-:Y:S05]  /*6dc0*/  @!P0 BRA `(.L_x_130) ;  /* 0xfffffffc00f08947 */ /* 0x004fea000383ffff */
[----:B------:R-:W-:Y:S05]  /*6dd0*/  BRA `(.L_x_53) ;  /* 0xffffffbc00c87947 */ /* 0x000fea000383ffff */
.L_x_63:
[----:B-1----:R-:W-:-:S04]  /*6de0*/  MOV R4, UR6 ;  /* 0x0000000600047c02 */ /* 0x002fc80008000f00 */
[----:B------:R1:W2:Y:S03]  /*6df0*/  SYNCS.PHASECHK.TRANS64.TRYWAIT P0, [R4+URZ+0x8], R5 ;  /* 0x00000805040075a7 */ /* 0x0002a600080011ff */
[----:B--2---:R-:W-:Y:S05]  /*6e00*/  @!P0 NANOSLEEP.SYNCS 0x989680 ;  /* 0x009896800000895d */ /* 0x004fea0003900000 */
[----:B------:R-:W2:Y:S02]  /*6e10*/  @!P0 SYNCS.PHASECHK.TRANS64 P0, [R4+URZ+0x8], R5 ;  /* 0x00000805040085a7 */ /* 0x000ea400080010ff */
[----:B--2---:R-:W-:Y:S05]  /*6e20*/  @!P0 BRA `(.L_x_63) ;  /* 0xfffffffc00ec8947 */ /* 0x004fea000383ffff */
[----:B------:R-:W-:Y:S05]  /*6e30*/  BRA `(.L_x_62) ;  /* 0xffffffc0007c7947 */ /* 0x000fea000383ffff */
.L_x_65:
[----:B------:R-:W-:Y:S01]  /*6e40*/  BSSY B0, `(.L_x_131) ;  /* 0x0000006000007945 */ /* 0x000fe20003800000 */
[----:B------:R-:W-:-:S07]  /*6e50*/  MOV R15, 0xffffffff ;  /* 0xffffffff000f7802 */ /* 0x000fce0000000f00 */
[----:B-1---5:R-:W-:Y:S05]  /*6e60*/  WARPSYNC.COLLECTIVE R15, `(.L_x_132) ;  /* 0x000000000f0c7348 */ /* 0x022fea0003c00000 */
[----:B------:R-:W-:Y:S02]  /*6e70*/  ELECT P6, UR79, PT ;  /* 0x00000000004f782f */ /* 0x000fe400038c0000 */
[----:B------:R-:W-:Y:S01]  /*6e80*/  MOV R14, UR79 ;  /* 0x0000004f000e7c02 */ /* 0x000fe20008000f00 */
[----:B-1---5:R-:W-:Y:S10]  /*6e90*/  ENDCOLLECTIVE ;  /* 0x000000000000791b */ /* 0x022ff40003800000 */
.L_x_132:
[----:B------:R-:W-:Y:S05]  /*6ea0*/  BSYNC B0 ;  /* 0x0000000000007941 */ /* 0x000fea0003800000 */
.L_x_131:
[----:B------:R-:W-:Y:S05]  /*6eb0*/  BRA `(.L_x_133) ;  /* 0xffffffc000ac7947 */ /* 0x000fea000383ffff */
.L_x_67:
[----:B-1----:R-:W-:-:S04]  /*6ec0*/  MOV R2, UR6 ;  /* 0x0000000600027c02 */ /* 0x002fc80008000f00 */
[----:B------:R1:W2:Y:S03]  /*6ed0*/  SYNCS.PHASECHK.TRANS64.TRYWAIT P0, [R2+URZ+0x8], R3 ;  /* 0x00000803020075a7 */ /* 0x0002a600080011ff */
[----:B--2---:R-:W-:Y:S05]  /*6ee0*/  @!P0 NANOSLEEP.SYNCS 0x989680 ;  /* 0x009896800000895d */ /* 0x004fea0003900000 */
[----:B------:R-:W2:Y:S02]  /*6ef0*/  @!P0 SYNCS.PHASECHK.TRANS64 P0, [R2+URZ+0x8], R3 ;  /* 0x00000803020085a7 */ /* 0x000ea400080010ff */
[----:B--2---:R-:W-:Y:S05]  /*6f00*/  @!P0 BRA `(.L_x_67) ;  /* 0xfffffffc00ec8947 */ /* 0x004fea000383ffff */
[----:B------:R-:W-:Y:S05]  /*6f10*/  BRA `(.L_x_66) ;  /* 0xffffffc000b07947 */ /* 0x000fea000383ffff */
.L_x_68:
[----:B-1----:R1:W2:Y:S02]  /*6f20*/  SYNCS.PHASECHK.TRANS64.TRYWAIT P0, [R0+URZ+0x70], R5 ;  /* 0x00007005000075a7 */ /* 0x0022a400080011ff */
[----:B--2---:R-:W-:Y:S05]  /*6f30*/  @!P0 NANOSLEEP.SYNCS 0x989680 ;  /* 0x009896800000895d */ /* 0x004fea0003900000 */
[----:B------:R-:W2:Y:S02]  /*6f40*/  @!P0 SYNCS.PHASECHK.TRANS64 P0, [R0+URZ+0x70], R5 ;  /* 0x00007005000085a7 */ /* 0x000ea400080010ff */
[----:B--2---:R-:W-:Y:S05]  /*6f50*/  @!P0 BRA `(.L_x_68) ;  /* 0xfffffffc00f08947 */ /* 0x004fea000383ffff */
[----:B------:R-:W-:Y:S05]  /*6f60*/  BRA `(.L_x_134) ;  /* 0xffffffc4009c7947 */ /* 0x000fea000383ffff */
.L_x_70:
[----:B------:R-:W-:-:S07]  /*6f70*/  MOV R0, UR9 ;  /* 0x0000000900007c02 */ /* 0x000fce0008000f00 */
.L_x_135:
[----:B-1----:R1:W2:Y:S02]  /*6f80*/  SYNCS.PHASECHK.TRANS64.TRYWAIT P0, [R0+URZ+0xb0], R5 ;  /* 0x0000b005000075a7 */ /* 0x0022a400080011ff */
[----:B--2---:R-:W-:Y:S05]  /*6f90*/  @!P0 NANOSLEEP.SYNCS 0x989680 ;  /* 0x009896800000895d */ /* 0x004fea0003900000 */
[----:B------:R-:W2:Y:S02]  /*6fa0*/  @!P0 SYNCS.PHASECHK.TRANS64 P0, [R0+URZ+0xb0], R5 ;  /* 0x0000b005000085a7 */ /* 0x000ea400080010ff */
[----:B--2---:R-:W-:Y:S05]  /*6fb0*/  @!P0 BRA `(.L_x_135) ;  /* 0xfffffffc00f08947 */ /* 0x004fea000383ffff */
[----:B------:R-:W-:Y:S05]  /*6fc0*/  BRA `(.L_x_136) ;  /* 0xffffffc400e87947 */ /* 0x000fea000383ffff */
.L_x_73:
[----:B------:R-:W-:Y:S07]  /*6fd0*/  MOV R0, UR8 ;  /* 0x0000000800007c02 */ /* 0x000fee0008000f00 */
.L_x_137:
[----:B-1----:R1:W2:Y:S02]  /*6fe0*/  SYNCS.PHASECHK.TRANS64.TRYWAIT P0, [R0+URZ], R5 ;  /* 0x00000005000075a7 */ /* 0x0022a400080011ff */
[----:B--2---:R-:W-:Y:S05]  /*6ff0*/  @!P0 NANOSLEEP.SYNCS 0x989680 ;  /* 0x009896800000895d */ /* 0x004fea0003900000 */
[----:B------:R-:W2:Y:S02]  /*7000*/  @!P0 SYNCS.PHASECHK.TRANS64 P0, [R0+URZ], R5 ;  /* 0x00000005000085a7 */ /* 0x000ea400080010ff */
[----:B--2---:R-:W-:Y:S05]  /*7010*/  @!P0 BRA `(.L_x_137) ;  /* 0xfffffffc00f08947 */ /* 0x004fea000383ffff */
[----:B------:R-:W-:Y:S05]  /*7020*/  BRA `(.L_x_72) ;  /* 0xffffffc400fc7947 */ /* 0x000fea000383ffff */
.L_x_77:
[----:B-1----:R-:W-:-:S07]  /*7030*/  MOV R0, UR8 ;  /* 0x0000000800007c02 */ /* 0x002fce0008000f00 */
.L_x_138:
[----:B-1----:R1:W2:Y:S02]  /*7040*/  SYNCS.PHASECHK.TRANS64.TRYWAIT P0, [R0+URZ], R3 ;  /* 0x00000003000075a7 */ /* 0x0022a400080011ff */
[----:B--2---:R-:W-:Y:S05]  /*7050*/  @!P0 NANOSLEEP.SYNCS 0x989680 ;  /* 0x009896800000895d */ /* 0x004fea0003900000 */
[----:B------:R-:W2:Y:S02]  /*7060*/  @!P0 SYNCS.PHASECHK.TRANS64 P0, [R0+URZ], R3 ;  /* 0x00000003000085a7 */ /* 0x000ea400080010ff */
[----:B--2---:R-:W-:Y:S05]  /*7070*/  @!P0 BRA `(.L_x_138) ;  /* 0xfffffffc00f08947 */ /* 0x004fea000383ffff */
[----:B------:R-:W-:Y:S05]  /*7080*/  BRA `(.L_x_139) ;  /* 0xffffffc800f07947 */ /* 0x000fea000383ffff */
.L_x_78:
[----:B------:R-:W-:-:S07]  /*7090*/  MOV R0, UR8 ;  /* 0x0000000800007c02 */ /* 0x000fce0008000f00 */
.L_x_140:
[----:B-1----:R1:W2:Y:S02]  /*70a0*/  SYNCS.PHASECHK.TRANS64.TRYWAIT P0, [R0+URZ], R3 ;  /* 0x00000003000075a7 */ /* 0x0022a400080011ff */
[----:B--2---:R-:W-:Y:S05]  /*70b0*/  @!P0 NANOSLEEP.SYNCS 0x989680 ;  /* 0x009896800000895d */ /* 0x004fea0003900000 */
[----:B------:R-:W2:Y:S02]  /*70c0*/  @!P0 SYNCS.PHASECHK.TRANS64 P0, [R0+URZ], R3 ;  /* 0x00000003000085a7 */ /* 0x000ea400080010ff */
[----:B--2---:R-:W-:Y:S05]  /*70d0*/  @!P0 BRA `(.L_x_140) ;  /* 0xfffffffc00f08947 */ /* 0x004fea000383ffff */
[----:B------:R-:W-:Y:S05]  /*70e0*/  BRA `(.L_x_141) ;  /* 0xffffffc800fc7947 */ /* 0x000fea000383ffff */
.L_x_79:
[----:B------:R-:W-:-:S07]  /*70f0*/  MOV R0, UR8 ;  /* 0x0000000800007c02 */ /* 0x000fce0008000f00 */
.L_x_142:
[----:B-1----:R1:W2:Y:S02]  /*7100*/  SYNCS.PHASECHK.TRANS64.TRYWAIT P0, [R0+URZ], R3 ;  /* 0x00000003000075a7 */ /* 0x0022a400080011ff */
[----:B--2---:R-:W-:Y:S05]  /*7110*/  @!P0 NANOSLEEP.SYNCS 0x989680 ;  /* 0x009896800000895d */ /* 0x004fea0003900000 */
[----:B------:R-:W2:Y:S02]  /*7120*/  @!P0 SYNCS.PHASECHK.TRANS64 P0, [R0+URZ], R3 ;  /* 0x00000003000085a7 */ /* 0x000ea400080010ff */
[----:B--2---:R-:W-:Y:S05]  /*7130*/  @!P0 BRA `(.L_x_142) ;  /* 0xfffffffc00f08947 */ /* 0x004fea000383ffff */
[----:B------:R-:W-:Y:S05]  /*7140*/  BRA `(.L_x_143) ;  /* 0xffffffcc00087947 */ /* 0x000fea000383ffff */
.L_x_82:
[----:B------:R-:W-:-:S07]  /*7150*/  MOV R0, UR7 ;  /* 0x0000000700007c02 */ /* 0x000fce0008000f00 */
.L_x_144:
[----:B-1----:R1:W2:Y:S02]  /*7160*/  SYNCS.PHASECHK.TRANS64.TRYWAIT P1, [R0+URZ+0xf0], R3 ;  /* 0x0000f003000075a7 */ /* 0x0022a400080211ff */
[----:B--2---:R-:W-:Y:S05]  /*7170*/  @!P1 NANOSLEEP.SYNCS 0x989680 ;  /* 0x009896800000995d */ /* 0x004fea0003900000 */
[----:B------:R-:W2:Y:S02]  /*7180*/  @!P1 SYNCS.PHASECHK.TRANS64 P1, [R0+URZ+0xf0], R3 ;  /* 0x0000f003000095a7 */ /* 0x000ea400080210ff */
[----:B--2---:R-:W-:Y:S05]  /*7190*/  @!P1 BRA `(.L_x_144) ;  /* 0xfffffffc00f09947 */ /* 0x004fea000383ffff */
[----:B------:R-:W-:Y:S05]  /*71a0*/  BRA `(.L_x_145) ;  /* 0xffffffcc00547947 */ /* 0x000fea000383ffff */
.L_x_87:
[----:B--2---:R2:W4:Y:S02]  /*71b0*/  SYNCS.PHASECHK.TRANS64.TRYWAIT P0, [R0+URZ+0x70], R3 ;  /* 0x00007003000075a7 */ /* 0x00452400080011ff */
[----:B----4-:R-:W-:Y:S05]  /*71c0*/  @!P0 NANOSLEEP.SYNCS 0x989680 ;  /* 0x009896800000895d */ /* 0x010fea0003900000 */
[----:B------:R-:W4:Y:S02]  /*71d0*/  @!P0 SYNCS.PHASECHK.TRANS64 P0, [R0+URZ+0x70], R3 ;  /* 0x00007003000085a7 */ /* 0x000f2400080010ff */
[----:B----4-:R-:W-:Y:S05]  /*71e0*/  @!P0 BRA `(.L_x_87) ;  /* 0xfffffffc00f08947 */ /* 0x010fea000383ffff */
[----:B------:R-:W-:Y:S05]  /*71f0*/  BRA `(.L_x_146) ;  /* 0xffffffd000587947 */ /* 0x000fea000383ffff */
.L_x_90:
[----:B------:R-:W-:Y:S07]  /*7200*/  MOV R0, UR6 ;  /* 0x0000000600007c02 */ /* 0x000fee0008000f00 */
.L_x_147:
[----:B--2---:R2:W4:Y:S02]  /*7210*/  SYNCS.PHASECHK.TRANS64.TRYWAIT P0, [R0+URZ+0x68], R3 ;  /* 0x00006803000075a7 */ /* 0x00452400080011ff */
[----:B----4-:R-:W-:Y:S05]  /*7220*/  @!P0 NANOSLEEP.SYNCS 0x989680 ;  /* 0x009896800000895d */ /* 0x010fea0003900000 */
[----:B------:R-:W4:Y:S02]  /*7230*/  @!P0 SYNCS.PHASECHK.TRANS64 P0, [R0+URZ+0x68], R3 ;  /* 0x00006803000085a7 */ /* 0x000f2400080010ff */
[----:B----4-:R-:W-:Y:S05]  /*7240*/  @!P0 BRA `(.L_x_147) ;  /* 0xfffffffc00f08947 */ /* 0x010fea000383ffff */
[----:B------:R-:W-:Y:S05]  /*7250*/  BRA `(.L_x_89) ;  /* 0xffffffd400447947 */ /* 0x000fea000383ffff */
.L_x_93:
[----:B------:R-:W-:Y:S07]  /*7260*/  MOV R3, UR6 ;  /* 0x0000000600037c02 */ /* 0x000fee0008000f00 */
.L_x_148:
[----:B-1----:R1:W2:Y:S02]  /*7270*/  SYNCS.PHASECHK.TRANS64.TRYWAIT P2, [R3+URZ+0x58], R26 ;  /* 0x0000581a030075a7 */ /* 0x0022a400080411ff */
[----:B--2---:R-:W-:Y:S05]  /*7280*/  @!P2 NANOSLEEP.SYNCS 0x989680 ;  /* 0x009896800000a95d */ /* 0x004fea0003900000 */
[----:B------:R-:W2:Y:S02]  /*7290*/  @!P2 SYNCS.PHASECHK.TRANS64 P2, [R3+URZ+0x58], R26 ;  /* 0x0000581a0300a5a7 */ /* 0x000ea400080410ff */
[----:B--2---:R-:W-:Y:S05]  /*72a0*/  @!P2 BRA `(.L_x_148) ;  /* 0xfffffffc00f0a947 */ /* 0x004fea000383ffff */
[----:B------:R-:W-:Y:S05]  /*72b0*/  BRA `(.L_x_149) ;  /* 0xffffffd400d87947 */ /* 0x000fea000383ffff */
.L_x_96:
[----:B--2---:R2:W4:Y:S02]  /*72c0*/  SYNCS.PHASECHK.TRANS64.TRYWAIT P0, [R0+URZ+0x70], R3 ;  /* 0x00007003000075a7 */ /* 0x00452400080011ff */
[----:B----4-:R-:W-:Y:S05]  /*72d0*/  @!P0 NANOSLEEP.SYNCS 0x989680 ;  /* 0x009896800000895d */ /* 0x010fea0003900000 */
[----:B------:R-:W4:Y:S02]  /*72e0*/  @!P0 SYNCS.PHASECHK.TRANS64 P0, [R0+URZ+0x70], R3 ;  /* 0x00007003000085a7 */ /* 0x000f2400080010ff */
[----:B----4-:R-:W-:Y:S05]  /*72f0*/  @!P0 BRA `(.L_x_96) ;  /* 0xfffffffc00f08947 */ /* 0x010fea000383ffff */
[----:B------:R-:W-:Y:S05]  /*7300*/  BRA `(.L_x_150) ;  /* 0xffffffdc00387947 */ /* 0x000fea000383ffff */
.L_x_107:
[----:B-1----:R-:W-:Y:S04]  /*7310*/  MOV R0, UR43 ;  /* 0x0000002b00007c02 */ /* 0x002fe80008000f00 */
[----:B------:R1:W2:Y:S03]  /*7320*/  SYNCS.PHASECHK.TRANS64.TRYWAIT P1, [R0+URZ+0x50], R3 ;  /* 0x00005003000075a7 */ /* 0x0002a600080211ff */
[----:B--2---:R-:W-:Y:S05]  /*7330*/  @!P1 NANOSLEEP.SYNCS 0x989680 ;  /* 0x009896800000995d */ /* 0x004fea0003900000 */
[----:B------:R-:W2:Y:S02]  /*7340*/  @!P1 SYNCS.PHASECHK.TRANS64 P1, [R0+URZ+0x50], R3 ;  /* 0x00005003000095a7 */ /* 0x000ea400080210ff */
[----:B--2---:R-:W-:Y:S05]  /*7350*/  @!P1 BRA `(.L_x_107) ;  /* 0xfffffffc00ec9947 */ /* 0x004fea000383ffff */
[----:B------:R-:W-:Y:S05]  /*7360*/  BRA `(.L_x_106) ;  /* 0xffffffe800187947 */ /* 0x000fea000383ffff */
.L_x_109:
[----:B------:R1:W1:Y:S02]  /*7370*/  SYNCS.PHASECHK.TRANS64.TRYWAIT P1, [R113+URZ+0x90], R2 ;  /* 0x00009002710075a7 */ /* 0x00026400080211ff */
[----:B-1----:R-:W-:Y:S05]  /*7380*/  @!P1 NANOSLEEP.SYNCS 0x989680 ;  /* 0x009896800000995d */ /* 0x002fea0003900000 */
[----:B------:R-:W1:Y:S02]  /*7390*/  @!P1 SYNCS.PHASECHK.TRANS64 P1, [R113+URZ+0x90], R2 ;  /* 0x00009002710095a7 */ /* 0x000e6400080210ff */
[----:B-1----:R-:W-:Y:S05]  /*73a0*/  @!P1 BRA `(.L_x_109) ;  /* 0xfffffffc00f09947 */ /* 0x002fea000383ffff */
[----:B------:R-:W-:Y:S05]  /*73b0*/  BRA `(.L_x_108) ;  /* 0xffffffe800547947 */ /* 0x000fea000383ffff */
        .weak           $__internal_0_$__cuda_sm10x_tcgen05_guardrail_trap_col_being_dealloced_not_returned_by_alloc
        .type           $__internal_0_$__cuda_sm10x_tcgen05_guardrail_trap_col_being_dealloced_not_returned_by_alloc,@function
        .size           $__internal_0_$__cuda_sm10x_tcgen05_guardrail_trap_col_being_dealloced_not_returned_by_alloc,($__internal_1_$__cuda_sm10x_tcgen05_guardrail_trap_phase_invalid_during_alloc - $__internal_0_$__cuda_sm10x_tcgen05_guardrail_trap_col_being_dealloced_not_returned_by_alloc)
$__internal_0_$__cuda_sm10x_tcgen05_guardrail_trap_col_being_dealloced_not_returned_by_alloc:
[----:B------:R-:W-:Y:S05]  /*73c0*/  BPT.TRAP 0x1 ;  /* 0x000000040000795c */ /* 0x000fea0000300000 */
[----:B------:R-:W-:-:S04]  /*73d0*/  HFMA2 R3, -RZ, RZ, 0, 0 ;  /* 0x00000000ff037431 */ /* 0x000fc800000001ff */
[----:B------:R-:W-:Y:S05]  /*73e0*/  RET.REL.NODEC R2 `(_ZN7cutlass13device_kernelINS_4gemm6kernel13GemmUniversalIN4cute5tupleIJiiiiEEENS1_10collective13CollectiveMmaINS1_35MainloopSm100TmaUmmaWarpSpecializedILi5ELi2ELi4ENS5_IJNS4_1CILi2EEENSA_ILi1EEESC_EEEEENS5_IJNSA_ILi128EEENSA_ILi64EEESF_EEEaNS5_IJlSC_lEEEaSI_NS4_8TiledMMAINS4_8MMA_AtomIJNS4_21SM100_MMA_S8_2x1SM_SSIaaiLi128ELi64ELNS4_4UMMA5MajorE0ELSN_0ELNSM_8SaturateE0EEEEEENS4_6LayoutINS5_IJSC_SC_SC_EEENS5_IJNSA_ILi0EEEST_ST_EEEEENS5_IJNS4_10UnderscoreESW_SW_EEEEENS4_18SM100_TMA_2SM_LOADENS4_14ComposedLayoutINS4_7SwizzleILi3ELi4ELi3EEENS4_18smem_ptr_flag_bitsILi8EEENSR_INS5_IJNSA_ILi8EEESF_EEENS5_IJSF_SC_EEEEEEEvNS4_8identityESZ_S19_vS1A_EENS_8epilogue10collective18CollectiveEpilogueINS1C_23Sm100TmaWarpSpecializedILi1ELi1ELi32ELb0ELb0EEEJNS5_IJSG_SG_SF_EEENS5_IJNSR_ISG_SC_EES1I_EEEaSI_aSI_NS1C_6fusion15FusionCallbacksIS1G_NS1K_17LinearCombinationIaiaiLNS_15FloatRoundStyleE2EEES1H_S1J_JEEENS4_5SM1004TMEM4LOAD26SM100_TMEM_LOAD_32dp32b32xENS4_13SM90_TMA_LOADENS10_INS11_ILi2ELi4ELi3EEES14_NSR_INS5_IJS15_SG_EEENS5_IJSG_SC_EEEEEEENS4_39AutoVectorizingCopyWithAssumedAlignmentILi128EEENS4_14SM90_TMA_STOREES1Z_S21_S21_EEEvvEEEEvNT_6ParamsE) ;  /* 0xffffff8c02047950 */ /* 0x000fea0003c3ffff */
        .weak           $__internal_1_$__cuda_sm10x_tcgen05_guardrail_trap_phase_invalid_during_alloc
        .type           $__internal_1_$__cuda_sm10x_tcgen05_guardrail_trap_phase_invalid_during_alloc,@function
        .size           $__internal_1_$__cuda_sm10x_tcgen05_guardrail_trap_phase_invalid_during_alloc,($__internal_2_$__cuda_sm10x_tcgen05_guardrail_trap_unallocated_columns_being_dealloced - $__internal_1_$__cuda_sm10x_tcgen05_guardrail_trap_phase_invalid_during_alloc)
$__internal_1_$__cuda_sm10x_tcgen05_guardrail_trap_phase_invalid_during_alloc:
[----:B------:R-:W-:Y:S05]  /*73f0*/  BPT.TRAP 0x1 ;  /* 0x000000040000795c */ /* 0x000fea0000300000 */
[----:B------:R-:W-:-:S04]  /*7400*/  MOV R3, 0x0 ;  /* 0x0000000000037802 */ /* 0x000fc80000000f00 */
[----:B------:R-:W-:Y:S05]  /*7410*/  RET.REL.NODEC R2 `(_ZN7cutlass13device_kernelINS_4gemm6kernel13GemmUniversalIN4cute5tupleIJiiiiEEENS1_10collective13CollectiveMmaINS1_35MainloopSm100TmaUmmaWarpSpecializedILi5ELi2ELi4ENS5_IJNS4_1CILi2EEENSA_ILi1EEESC_EEEEENS5_IJNSA_ILi128EEENSA_ILi64EEESF_EEEaNS5_IJlSC_lEEEaSI_NS4_8TiledMMAINS4_8MMA_AtomIJNS4_21SM100_MMA_S8_2x1SM_SSIaaiLi128ELi64ELNS4_4UMMA5MajorE0ELSN_0ELNSM_8SaturateE0EEEEEENS4_6LayoutINS5_IJSC_SC_SC_EEENS5_IJNSA_ILi0EEEST_ST_EEEEENS5_IJNS4_10UnderscoreESW_SW_EEEEENS4_18SM100_TMA_2SM_LOADENS4_14ComposedLayoutINS4_7SwizzleILi3ELi4ELi3EEENS4_18smem_ptr_flag_bitsILi8EEENSR_INS5_IJNSA_ILi8EEESF_EEENS5_IJSF_SC_EEEEEEEvNS4_8identityESZ_S19_vS1A_EENS_8epilogue10collective18CollectiveEpilogueINS1C_23Sm100TmaWarpSpecializedILi1ELi1ELi32ELb0ELb0EEEJNS5_IJSG_SG_SF_EEENS5_IJNSR_ISG_SC_EES1I_EEEaSI_aSI_NS1C_6fusion15FusionCallbacksIS1G_NS1K_17LinearCombinationIaiaiLNS_15FloatRoundStyleE2EEES1H_S1J_JEEENS4_5SM1004TMEM4LOAD26SM100_TMEM_LOAD_32dp32b32xENS4_13SM90_TMA_LOADENS10_INS11_ILi2ELi4ELi3EEES14_NSR_INS5_IJS15_SG_EEENS5_IJSG_SC_EEEEEEENS4_39AutoVectorizingCopyWithAssumedAlignmentILi128EEENS4_14SM90_TMA_STOREES1Z_S21_S21_EEEvvEEEEvNT_6ParamsE) ;  /* 0xffffff8802f87950 */ /* 0x000fea0003c3ffff */
        .weak           $__internal_2_$__cuda_sm10x_tcgen05_guardrail_trap_unallocated_columns_being_dealloced
        .type           $__internal_2_$__cuda_sm10x_tcgen05_guardrail_trap_unallocated_columns_being_dealloced,@function
        .size           $__internal_2_$__cuda_sm10x_tcgen05_guardrail_trap_unallocated_columns_being_dealloced,(.L_x_152 - $__internal_2_$__cuda_sm10x_tcgen05_guardrail_trap_unallocated_columns_being_dealloced)
$__internal_2_$__cuda_sm10x_tcgen05_guardrail_trap_unallocated_columns_being_dealloced:
[----:B------:R-:W-:Y:S05]  /*7420*/  BPT.TRAP 0x1 ;  /* 0x000000040000795c */ /* 0x000fea0000300000 */
[----:B------:R-:W-:-:S04]  /*7430*/  HFMA2 R3, -RZ, RZ, 0, 0 ;  /* 0x00000000ff037431 */ /* 0x000fc800000001ff */
[----:B------:R-:W-:Y:S05]  /*7440*/  RET.REL.NODEC R2 `(_ZN7cutlass13device_kernelINS_4gemm6kernel13GemmUniversalIN4cute5tupleIJiiiiEEENS1_10collective13CollectiveMmaINS1_35MainloopSm100TmaUmmaWarpSpecializedILi5ELi2ELi4ENS5_IJNS4_1CILi2EEENSA_ILi1EEESC_EEEEENS5_IJNSA_ILi128EEENSA_ILi64EEESF_EEEaNS5_IJlSC_lEEEaSI_NS4_8TiledMMAINS4_8MMA_AtomIJNS4_21SM100_MMA_S8_2x1SM_SSIaaiLi128ELi64ELNS4_4UMMA5MajorE0ELSN_0ELNSM_8SaturateE0EEEEEENS4_6LayoutINS5_IJSC_SC_SC_EEENS5_IJNSA_ILi0EEEST_ST_EEEEENS5_IJNS4_10UnderscoreESW_SW_EEEEENS4_18SM100_TMA_2SM_LOADENS4_14ComposedLayoutINS4_7SwizzleILi3ELi4ELi3EEENS4_18smem_ptr_flag_bitsILi8EEENSR_INS5_IJNSA_ILi8EEESF_EEENS5_IJSF_SC_EEEEEEEvNS4_8identityESZ_S19_vS1A_EENS_8epilogue10collective18CollectiveEpilogueINS1C_23Sm100TmaWarpSpecializedILi1ELi1ELi32ELb0ELb0EEEJNS5_IJSG_SG_SF_EEENS5_IJNSR_ISG_SC_EES1I_EEEaSI_aSI_NS1C_6fusion15FusionCallbacksIS1G_NS1K_17LinearCombinationIaiaiLNS_15FloatRoundStyleE2EEES1H_S1J_JEEENS4_5SM1004TMEM4LOAD26SM100_TMEM_LOAD_32dp32b32xENS4_13SM90_TMA_LOADENS10_INS11_ILi2ELi4ELi3EEES14_NSR_INS5_IJS15_SG_EEENS5_IJSG_SC_EEEEEEENS4_39AutoVectorizingCopyWithAssumedAlignmentILi128EEENS4_14SM90_TMA_STOREES1Z_S21_S21_EEEvvEEEEvNT_6ParamsE) ;  /* 0xffffff8802ec7950 */ /* 0x000fea0003c3ffff */
.L_x_151:
[----:B------:R-:W-:-:S00]  /*7450*/  BRA `(.L_x_151) ;  /* 0xfffffffc00fc7947 */ /* 0x000fc0000383ffff */
[----:B------:R-:W-:-:S00]  /*7460*/  NOP ;  /* 0x0000000000007918 */ /* 0x000fc00000000000 */
        /* <DEDUP_REMOVED lines=9> */
.L_x_152:


//--------------------- .nv.global.init           --------------------------
	.section	.nv.global.init,"aw",@progbits
.nv.global.init:
	.type		$str$27,@object
	.size		$str$27,($str$28 - $str$27)
$str$27:
        /*0000*/ 	.byte	0x28, 0x61, 0x64, 0x64, 0x72, 0x65, 0x73, 0x73, 0x20, 0x26, 0x20, 0x6d, 0x61, 0x73, 0x6b, 0x29
        /*0010*/ 	.byte	0x20, 0x3d, 0x3d, 0x20, 0x30, 0x00
	.type		$str$28,@object
	.size		$str$28,($str$26 - $str$28)
$str$28:
        /*0016*/ 	.byte	0x2f, 0x74, 0x6d, 0x70, 0x2f, 0x63, 0x75, 0x74, 0x6c, 0x61, 0x73, 0x73, 0x5f, 0x73, 0x77, 0x65
        /*0026*/ 	.byte	0x65, 0x70, 0x5f, 0x73, 0x72, 0x63, 0x2f, 0x69, 0x6e, 0x63, 0x6c, 0x75, 0x64, 0x65, 0x2f, 0x63
        /*0036*/ 	.byte	0x75, 0x74, 0x65, 0x2f, 0x70, 0x6f, 0x69, 0x6e, 0x74, 0x65, 0x72, 0x5f, 0x66, 0x6c, 0x61, 0x67
        /*0046*/ 	.byte	0x67, 0x65, 0x64, 0x2e, 0x68, 0x70, 0x70, 0x00
	.type		$str$26,@object
	.size		$str$26,($str$25 - $str$26)
$str$26:
        /*004e*/ 	.byte	0x2f, 0x74, 0x6d, 0x70, 0x2f, 0x63, 0x75, 0x74, 0x6c, 0x61, 0x73, 0x73, 0x5f, 0x73, 0x77, 0x65
        /*005e*/ 	.byte	0x65, 0x70, 0x5f, 0x73, 0x72, 0x63, 0x2f, 0x69, 0x6e, 0x63, 0x6c, 0x75, 0x64, 0x65, 0x2f, 0x63
        /*006e*/ 	.byte	0x75, 0x74, 0x65, 0x2f, 0x61, 0x74, 0x6f, 0x6d, 0x2f, 0x63, 0x6f, 0x70, 0x79, 0x5f, 0x74, 0x72
        /*007e*/ 	.byte	0x61, 0x69, 0x74, 0x73, 0x5f, 0x73, 0x6d, 0x31, 0x30, 0x30, 0x2e, 0x68, 0x70, 0x70, 0x00
	.type		$str$25,@object
	.size		$str$25,(__unnamed_1 - $str$25)
$str$25:
        /*008d*/ 	.byte	0x28, 0x28, 0x75, 0x69, 0x6e, 0x74, 0x33, 0x32, 0x5f, 0x74, 0x28, 0x74, 0x68, 0x72, 0x65, 0x61
        /*009d*/ 	.byte	0x64, 0x49, 0x64, 0x78, 0x2e, 0x78, 0x29, 0x20, 0x2f, 0x20, 0x33, 0x32, 0x29, 0x20, 0x25, 0x20
        /*00ad*/ 	.byte	0x34, 0x29, 0x20, 0x3d, 0x3d, 0x20, 0x28, 0x28, 0x28, 0x74, 0x6d, 0x65, 0x6d, 0x5f, 0x61, 0x64
        /*00bd*/ 	.byte	0x64, 0x72, 0x20, 0x3e, 0x3e, 0x20, 0x31, 0x36, 0x29, 0x20, 0x2f, 0x20, 0x33, 0x32, 0x29, 0x20
        /*00cd*/ 	.byte	0x25, 0x20, 0x34, 0x29, 0x00
	.type		__unnamed_1,@object
	.size		__unnamed_1,(__unnamed_2 - __unnamed_1)
__unnamed_1:
        /*00d2*/ 	.byte	0x61, 0x75, 0x74, 0x6f, 0x20, 0x63, 0x75, 0x74, 0x65, 0x3a, 0x3a, 0x61, 0x73, 0x5f, 0x70, 0x6f
        /* <DEDUP_REMOVED lines=24> */
        /*0262*/ 	.byte	0x00
	.type		__unnamed_2,@object
	.size		__unnamed_2,(.L_2 - __unnamed_2)
__unnamed_2:
        /* <DEDUP_REMOVED lines=41> */
.L_2:


//--------------------- .nv.shared._ZN7cutlass13device_kernelINS_4gemm6kernel13GemmUniversalIN4cute5tupleIJiiiiEEENS1_10collective13CollectiveMmaINS1_35MainloopSm100TmaUmmaWarpSpecializedILi5ELi2ELi4ENS5_IJNS4_1CILi2EEENSA_ILi1EEESC_EEEEENS5_IJNSA_ILi128EEENSA_ILi64EEESF_EEEaNS5_IJlSC_lEEEaSI_NS4_8TiledMMAINS4_8MMA_AtomIJNS4_21SM100_MMA_S8_2x1SM_SSIaaiLi128ELi64ELNS4_4UMMA5MajorE0ELSN_0ELNSM_8SaturateE0EEEEEENS4_6LayoutINS5_IJSC_SC_SC_EEENS5_IJNSA_ILi0EEEST_ST_EEEEENS5_IJNS4_10UnderscoreESW_SW_EEEEENS4_18SM100_TMA_2SM_LOADENS4_14ComposedLayoutINS4_7SwizzleILi3ELi4ELi3EEENS4_18smem_ptr_flag_bitsILi8EEENSR_INS5_IJNSA_ILi8EEESF_EEENS5_IJSF_SC_EEEEEEEvNS4_8identityESZ_S19_vS1A_EENS_8epilogue10collective18CollectiveEpilogueINS1C_23Sm100TmaWarpSpecializedILi1ELi1ELi32ELb0ELb0EEEJNS5_IJSG_SG_SF_EEENS5_IJNSR_ISG_SC_EES1I_EEEaSI_aSI_NS1C_6fusion15FusionCallbacksIS1G_NS1K_17LinearCombinationIaiaiLNS_15FloatRoundStyleE2EEES1H_S1J_JEEENS4_5SM1004TMEM4LOAD26SM100_TMEM_LOAD_32dp32b32xENS4_13SM90_TMA_LOADENS10_INS11_ILi2ELi4ELi3EEES14_NSR_INS5_IJS15_SG_EEENS5_IJSG_SC_EEEEEEENS4_39AutoVectorizingCopyWithAssumedAlignmentILi128EEENS4_14SM90_TMA_STOREES1Z_S21_S21_EEEvvEEEEvNT_6ParamsE --------------------------
	.section	.nv.shared._ZN7cutlass13device_kernelINS_4gemm6kernel13GemmUniversalIN4cute5tupleIJiiiiEEENS1_10collective13CollectiveMmaINS1_35MainloopSm100TmaUmmaWarpSpecializedILi5ELi2ELi4ENS5_IJNS4_1CILi2EEENSA_ILi1EEESC_EEEEENS5_IJNSA_ILi128EEENSA_ILi64EEESF_EEEaNS5_IJlSC_lEEEaSI_NS4_8TiledMMAINS4_8MMA_AtomIJNS4_21SM100_MMA_S8_2x1SM_SSIaaiLi128ELi64ELNS4_4UMMA5MajorE0ELSN_0ELNSM_8SaturateE0EEEEEENS4_6LayoutINS5_IJSC_SC_SC_EEENS5_IJNSA_ILi0EEEST_ST_EEEEENS5_IJNS4_10UnderscoreESW_SW_EEEEENS4_18SM100_TMA_2SM_LOADENS4_14ComposedLayoutINS4_7SwizzleILi3ELi4ELi3EEENS4_18smem_ptr_flag_bitsILi8EEENSR_INS5_IJNSA_ILi8EEESF_EEENS5_IJSF_SC_EEEEEEEvNS4_8identityESZ_S19_vS1A_EENS_8epilogue10collective18CollectiveEpilogueINS1C_23Sm100TmaWarpSpecializedILi1ELi1ELi32ELb0ELb0EEEJNS5_IJSG_SG_SF_EEENS5_IJNSR_ISG_SC_EES1I_EEEaSI_aSI_NS1C_6fusion15FusionCallbacksIS1G_NS1K_17LinearCombinationIaiaiLNS_15FloatRoundStyleE2EEES1H_S1J_JEEENS4_5SM1004TMEM4LOAD26SM100_TMEM_LOAD_32dp32b32xENS4_13SM90_TMA_LOADENS10_INS11_ILi2ELi4ELi3EEES14_NSR_INS5_IJS15_SG_EEENS5_IJSG_SC_EEEEEEENS4_39AutoVectorizingCopyWithAssumedAlignmentILi128EEENS4_14SM90_TMA_STOREES1Z_S21_S21_EEEvvEEEEvNT_6ParamsE,"aw",@nobits
	.sectionflags	@""
	.align	16
	.zero		1024


//--------------------- .nv.shared.reserved.0     --------------------------
	.section	.nv.shared.reserved.0,"aw",@nobits
	.weak		__nv_reservedSMEM_offset_0_alias
	.size		__nv_reservedSMEM_offset_0_alias, 0, 64
	.other		__nv_reservedSMEM_offset_0_alias,@"STO_CUDA_RESERVED_SHARED STV_DEFAULT"
__nv_reservedSMEM_offset_0_alias:
	.zero		0
.nv.shared.reserved.0:
	.zero		64
	.weak		__nv_reservedSMEM_tcgen05_partition
	.type		__nv_reservedSMEM_tcgen05_partition,@object
	.size		__nv_reservedSMEM_tcgen05_partition,(.L_0 - __nv_reservedSMEM_tcgen05_partition)
__nv_reservedSMEM_tcgen05_partition:
	.zero		32
.L_0:


//--------------------- .nv.global                --------------------------
	.section	.nv.global,"aw",@nobits
.nv.global:
	.type		_ZN40_INTERNAL_f7040f9f_4_k_cu_9574f263_109594cute1_E,@object
	.size		_ZN40_INTERNAL_f7040f9f_4_k_cu_9574f263_109594cute1_E,(_ZN40_INTERNAL_f7040f9f_4_k_cu_9574f263_109594cuda3std3__45__cpo6cbeginE - _ZN40_INTERNAL_f7040f9f_4_k_cu_9574f263_109594cute1_E)
_ZN40_INTERNAL_f7040f9f_4_k_cu_9574f263_109594cute1_E:
	.zero		1
	.type		_ZN40_INTERNAL_f7040f9f_4_k_cu_9574f263_109594cuda3std3__45__cpo6cbeginE,@object
	.size		_ZN40_INTERNAL_f7040f9f_4_k_cu_9574f263_109594cuda3std3__45__cpo6cbeginE,(_ZN40_INTERNAL_f7040f9f_4_k_cu_9574f263_109594cuda3std3__48in_placeE - _ZN40_INTERNAL_f7040f9f_4_k_cu_9574f263_109594cuda3std3__45__cpo6cbeginE)
_ZN40_INTERNAL_f7040f9f_4_k_cu_9574f263_109594cuda3std3__45__cpo6cbeginE:
	.zero		1
	.type		_ZN40_INTERNAL_f7040f9f_4_k_cu_9574f263_109594cuda3std3__48in_placeE,@object
	.size		_ZN40_INTERNAL_f7040f9f_4_k_cu_9574f263_109594cuda3std3__48in_placeE,(_ZN40_INTERNAL_f7040f9f_4_k_cu_9574f263_109594cuda3std6ranges3__45__cpo9iter_moveE - _ZN40_INTERNAL_f7040f9f_4_k_cu_9574f263_109594cuda3std3__48in_placeE)
_ZN40_INTERNAL_f7040f9f_4_k_cu_9574f263_109594cuda3std3__48in_placeE:
	.zero		1
	.type		_ZN40_INTERNAL_f7040f9f_4_k_cu_9574f263_109594cuda3std6ranges3__45__cpo9iter_moveE,@object
	.size		_ZN40_INTERNAL_f7040f9f_4_k_cu_9574f263_109594cuda3std6ranges3__45__cpo9iter_moveE,(_ZN40_INTERNAL_f7040f9f_4_k_cu_9574f263_109594cuda3std3__45__cpo5beginE - _ZN40_INTERNAL_f7040f9f_4_k_cu_9574f263_109594cuda3std6ranges3__45__cpo9iter_moveE)
_ZN40_INTERNAL_f7040f9f_4_k_cu_9574f263_109594cuda3std6ranges3__45__cpo9iter_moveE:
	.zero		1
	.type		_ZN40_INTERNAL_f7040f9f_4_k_cu_9574f263_109594cuda3std3__45__cpo5beginE,@object
	.size		_ZN40_INTERNAL_f7040f9f_4_k_cu_9574f263_109594cuda3std3__45__cpo5beginE,(_ZN40_INTERNAL_f7040f9f_4_k_cu_9574f263_109594cuda3std3__442_GLOBAL__N__f7040f9f_4_k_cu_9574f263_109596ignoreE - _ZN40_INTERNAL_f7040f9f_4_k_cu_9574f263_109594cuda3std3__45__cpo5beginE)
_ZN40_INTERNAL_f7040f9f_4_k_cu_9574f263_109594cuda3std3__45__cpo5beginE:
	.zero		1
	.type		_ZN40_INTERNAL_f7040f9f_4_k_cu_9574f263_109594cuda3std3__442_GLOBAL__N__f7040f9f_4_k_cu_9574f263_109596ignoreE,@object
	.size		_ZN40_INTERNAL_f7040f9f_4_k_cu_9574f263_109594cuda3std3__442_GLOBAL__N__f7040f9f_4_k_cu_9574f263_109596ignoreE,(_ZN40_INTERNAL_f7040f9f_4_k_cu_9574f263_109594cute7productE - _ZN40_INTERNAL_f7040f9f_4_k_cu_9574f263_109594cuda3std3__442_GLOBAL__N__f7040f9f_4_k_cu_9574f263_109596ignoreE)
_ZN40_INTERNAL_f7040f9f_4_k_cu_9574f263_109594cuda3std3__442_GLOBAL__N__f7040f9f_4_k_cu_9574f263_109596ignoreE:
	.zero		1
	.type		_ZN40_INTERNAL_f7040f9f_4_k_cu_9574f263_109594cute7productE,@object
	.size		_ZN40_INTERNAL_f7040f9f_4_k_cu_9574f263_109594cute7productE,(_ZN40_INTERNAL_f7040f9f_4_k_cu_9574f263_109594cuda3std3__45__cpo3endE - _ZN40_INTERNAL_f7040f9f_4_k_cu_9574f263_109594cute7productE)
_ZN40_INTERNAL_f7040f9f_4_k_cu_9574f263_109594cute7productE:
	.zero		1
	.type		_ZN40_INTERNAL_f7040f9f_4_k_cu_9574f263_109594cuda3std3__45__cpo3endE,@object
	.size		_ZN40_INTERNAL_f7040f9f_4_k_cu_9574f263_109594cuda3std3__45__cpo3endE,(_ZN40_INTERNAL_f7040f9f_4_k_cu_9574f263_109594cuda3std3__419piecewise_constructE - _ZN40_INTERNAL_f7040f9f_4_k_cu_9574f263_109594cuda3std3__45__cpo3endE)
_ZN40_INTERNAL_f7040f9f_4_k_cu_9574f263_109594cuda3std3__45__cpo3endE:
	.zero		1
	.type		_ZN40_INTERNAL_f7040f9f_4_k_cu_9574f263_109594cuda3std3__419piecewise_constructE,@object
	.size		_ZN40_INTERNAL_f7040f9f_4_k_cu_9574f263_109594cuda3std3__419piecewise_constructE,(_ZN40_INTERNAL_f7040f9f_4_k_cu_9574f263_109594cuda3std3__45__cpo4cendE - _ZN40_INTERNAL_f7040f9f_4_k_cu_9574f263_109594cuda3std3__419piecewise_constructE)
_ZN40_INTERNAL_f7040f9f_4_k_cu_9574f263_109594cuda3std3__419piecewise_constructE:
	.zero		1
	.type		_ZN40_INTERNAL_f7040f9f_4_k_cu_9574f263_109594cuda3std3__45__cpo4cendE,@object
	.size		_ZN40_INTERNAL_f7040f9f_4_k_cu_9574f263_109594cuda3std3__45__cpo4cendE,(_ZN40_INTERNAL_f7040f9f_4_k_cu_9574f263_109594cuda3std6ranges3__45__cpo4swapE - _ZN40_INTERNAL_f7040f9f_4_k_cu_9574f263_109594cuda3std3__45__cpo4cendE)
_ZN40_INTERNAL_f7040f9f_4_k_cu_9574f263_109594cuda3std3__45__cpo4cendE:
	.zero		1
	.type		_ZN40_INTERNAL_f7040f9f_4_k_cu_9574f263_109594cuda3std6ranges3__45__cpo4swapE,@object
	.size		_ZN40_INTERNAL_f7040f9f_4_k_cu_9574f263_109594cuda3std6ranges3__45__cpo4swapE,(.L_10 - _ZN40_INTERNAL_f7040f9f_4_k_cu_9574f263_109594cuda3std6ranges3__45__cpo4swapE)
_ZN40_INTERNAL_f7040f9f_4_k_cu_9574f263_109594cuda3std6ranges3__45__cpo4swapE:
	.zero		1
.L_10:


//--------------------- .nv.constant0._ZN7cutlass13device_kernelINS_4gemm6kernel13GemmUniversalIN4cute5tupleIJiiiiEEENS1_10collective13CollectiveMmaINS1_35MainloopSm100TmaUmmaWarpSpecializedILi5ELi2ELi4ENS5_IJNS4_1CILi2EEENSA_ILi1EEESC_EEEEENS5_IJNSA_ILi128EEENSA_ILi64EEESF_EEEaNS5_IJlSC_lEEEaSI_NS4_8TiledMMAINS4_8MMA_AtomIJNS4_21SM100_MMA_S8_2x1SM_SSIaaiLi128ELi64ELNS4_4UMMA5MajorE0ELSN_0ELNSM_8SaturateE0EEEEEENS4_6LayoutINS5_IJSC_SC_SC_EEENS5_IJNSA_ILi0EEEST_ST_EEEEENS5_IJNS4_10UnderscoreESW_SW_EEEEENS4_18SM100_TMA_2SM_LOADENS4_14ComposedLayoutINS4_7SwizzleILi3ELi4ELi3EEENS4_18smem_ptr_flag_bitsILi8EEENSR_INS5_IJNSA_ILi8EEESF_EEENS5_IJSF_SC_EEEEEEEvNS4_8identityESZ_S19_vS1A_EENS_8epilogue10collective18CollectiveEpilogueINS1C_23Sm100TmaWarpSpecializedILi1ELi1ELi32ELb0ELb0EEEJNS5_IJSG_SG_SF_EEENS5_IJNSR_ISG_SC_EES1I_EEEaSI_aSI_NS1C_6fusion15FusionCallbacksIS1G_NS1K_17LinearCombinationIaiaiLNS_15FloatRoundStyleE2EEES1H_S1J_JEEENS4_5SM1004TMEM4LOAD26SM100_TMEM_LOAD_32dp32b32xENS4_13SM90_TMA_LOADENS10_INS11_ILi2ELi4ELi3EEES14_NSR_INS5_IJS15_SG_EEENS5_IJSG_SC_EEEEEEENS4_39AutoVectorizingCopyWithAssumedAlignmentILi128EEENS4_14SM90_TMA_STOREES1Z_S21_S21_EEEvvEEEEvNT_6ParamsE --------------------------
	.section	.nv.constant0._ZN7cutlass13device_kernelINS_4gemm6kernel13GemmUniversalIN4cute5tupleIJiiiiEEENS1_10collective13CollectiveMmaINS1_35MainloopSm100TmaUmmaWarpSpecializedILi5ELi2ELi4ENS5_IJNS4_1CILi2EEENSA_ILi1EEESC_EEEEENS5_IJNSA_ILi128EEENSA_ILi64EEESF_EEEaNS5_IJlSC_lEEEaSI_NS4_8TiledMMAINS4_8MMA_AtomIJNS4_21SM100_MMA_S8_2x1SM_SSIaaiLi128ELi64ELNS4_4UMMA5MajorE0ELSN_0ELNSM_8SaturateE0EEEEEENS4_6LayoutINS5_IJSC_SC_SC_EEENS5_IJNSA_ILi0EEEST_ST_EEEEENS5_IJNS4_10UnderscoreESW_SW_EEEEENS4_18SM100_TMA_2SM_LOADENS4_14ComposedLayoutINS4_7SwizzleILi3ELi4ELi3EEENS4_18smem_ptr_flag_bitsILi8EEENSR_INS5_IJNSA_ILi8EEESF_EEENS5_IJSF_SC_EEEEEEEvNS4_8identityESZ_S19_vS1A_EENS_8epilogue10collective18CollectiveEpilogueINS1C_23Sm100TmaWarpSpecializedILi1ELi1ELi32ELb0ELb0EEEJNS5_IJSG_SG_SF_EEENS5_IJNSR_ISG_SC_EES1I_EEEaSI_aSI_NS1C_6fusion15FusionCallbacksIS1G_NS1K_17LinearCombinationIaiaiLNS_15FloatRoundStyleE2EEES1H_S1J_JEEENS4_5SM1004TMEM4LOAD26SM100_TMEM_LOAD_32dp32b32xENS4_13SM90_TMA_LOADENS10_INS11_ILi2ELi4ELi3EEES14_NSR_INS5_IJS15_SG_EEENS5_IJSG_SC_EEEEEEENS4_39AutoVectorizingCopyWithAssumedAlignmentILi128EEENS4_14SM90_TMA_STOREES1Z_S21_S21_EEEvvEEEEvNT_6ParamsE,"a",@progbits
	.sectionflags	@""
	.align	4
.nv.constant0._ZN7cutlass13device_kernelINS_4gemm6kernel13GemmUniversalIN4cute5tupleIJiiiiEEENS1_10collective13CollectiveMmaINS1_35MainloopSm100TmaUmmaWarpSpecializedILi5ELi2ELi4ENS5_IJNS4_1CILi2EEENSA_ILi1EEESC_EEEEENS5_IJNSA_ILi128EEENSA_ILi64EEESF_EEEaNS5_IJlSC_lEEEaSI_NS4_8TiledMMAINS4_8MMA_AtomIJNS4_21SM100_MMA_S8_2x1SM_SSIaaiLi128ELi64ELNS4_4UMMA5MajorE0ELSN_0ELNSM_8SaturateE0EEEEEENS4_6LayoutINS5_IJSC_SC_SC_EEENS5_IJNSA_ILi0EEEST_ST_EEEEENS5_IJNS4_10UnderscoreESW_SW_EEEEENS4_18SM100_TMA_2SM_LOADENS4_14ComposedLayoutINS4_7SwizzleILi3ELi4ELi3EEENS4_18smem_ptr_flag_bitsILi8EEENSR_INS5_IJNSA_ILi8EEESF_EEENS5_IJSF_SC_EEEEEEEvNS4_8identityESZ_S19_vS1A_EENS_8epilogue10collective18CollectiveEpilogueINS1C_23Sm100TmaWarpSpecializedILi1ELi1ELi32ELb0ELb0EEEJNS5_IJSG_SG_SF_EEENS5_IJNSR_ISG_SC_EES1I_EEEaSI_aSI_NS1C_6fusion15FusionCallbacksIS1G_NS1K_17LinearCombinationIaiaiLNS_15FloatRoundStyleE2EEES1H_S1J_JEEENS4_5SM1004TMEM4LOAD26SM100_TMEM_LOAD_32dp32b32xENS4_13SM90_TMA_LOADENS10_INS11_ILi2ELi4ELi3EEES14_NSR_INS5_IJS15_SG_EEENS5_IJSG_SC_EEEEEEENS4_39AutoVectorizingCopyWithAssumedAlignmentILi128EEENS4_14SM90_TMA_STOREES1Z_S21_S21_EEEvvEEEEvNT_6ParamsE:
	.zero		2944


//--------------------- SYMBOLS --------------------------

	.type		.nv.reservedSmem.offset0,@object
	.size		.nv.reservedSmem.offset0,0x4
	.type		.nv.reservedSmem.cap,@object
	.size		.nv.reservedSmem.cap,0x4
	.type		__assertfail,@function
